	.target	sm_100a

	.elftype	@"ET_EXEC"


//--------------------- .note.nv.tkinfo           --------------------------
	.section	.note.nv.tkinfo,"",@"SHT_NOTE"
	.sectionflags	@"SHF_NOTE_NV_TKINFO"
	.tkinfo
        /*0018*/ 	.word	0x00000002
        /*0030*/ 	.string	""
        /*0030*/ 	.string	"ptxas"
        /*0030*/ 	.string	"Cuda compilation tools, release 13.0, V13.0.88"
        /*0030*/ 	.string	"Build cuda_13.0.r13.0/compiler.36424714_0"
        /*0030*/ 	.string	"-arch sm_100a -m 64 "



//--------------------- .note.nv.cuinfo           --------------------------
	.section	.note.nv.cuinfo,"",@"SHT_NOTE"
	.sectionflags	@"SHF_NOTE_NV_CUINFO"
        /*0018*/ 	.short	0x0002
        /*001a*/ 	.short	0x0064
        /*001c*/ 	.short	0x0082
	.zero		2


//--------------------- .nv.info                  --------------------------
	.section	.nv.info,"",@"SHT_CUDA_INFO"
	.align	4


	//----- nvinfo : EIATTR_REGCOUNT
	.align		4
        /*0000*/ 	.byte	0x04, 0x2f
        /*0002*/ 	.short	(.L_19 - .L_18)
	.align		4
.L_18:
        /*0004*/ 	.word	index@(_ZN7cutlass13device_kernelINS_4gemm6kernel13GemmUniversalIN4cute5tupleIJiiiiEEENS1_10collective13CollectiveMmaINS1_35MainloopSm100TmaUmmaWarpSpecializedILi4ELi2ELi4ENS5_IJNS4_1CILi1EEENSA_ILi2EEESB_EEEEENS5_IJNSA_ILi128EEENSA_ILi64EEESF_EEENS_6half_tENS5_IJlSB_lEEESI_SJ_NS4_8TiledMMAINS4_8MMA_AtomIJNS4_20SM100_MMA_F16BF16_SSISI_SI_fLi128ELi64ELNS4_4UMMA5MajorE0ELSO_0ELNSN_7ScaleInE0ELSP_0EEEEEENS4_6LayoutINS5_IJSB_SB_SB_EEENS5_IJNSA_ILi0EEESU_SU_EEEEENS5_IJNS4_10UnderscoreESX_SX_EEEEENS4_23SM90_TMA_LOAD_MULTICASTENS4_14ComposedLayoutINS4_7SwizzleILi3ELi4ELi3EEENS4_18smem_ptr_flag_bitsILi16EEENSS_INS5_IJNSA_ILi8EEESG_EEENS5_IJSG_SB_EEEEEEEvNS4_8identityENS4_13SM90_TMA_LOADES1A_vS1B_EENS_8epilogue10collective18CollectiveEpilogueINS1E_23Sm100TmaWarpSpecializedILi3ELi2ELi32ELb1ELb0EEEJSH_NS5_IJNSS_ISF_SB_EENSS_INSA_ILi32EEESB_EEEEESI_SJ_SI_SJ_NS1E_6fusion15FusionCallbacksIS1I_NS1N_17LinearCombinationISI_fSI_fLNS_15FloatRoundStyleE2EEESH_S1M_JEEENS4_5SM1004TMEM4LOAD26SM100_TMEM_LOAD_32dp32b32xES1C_NS11_INS12_ILi2ELi4ELi3EEES15_NSS_INS5_IJS16_S1K_EEENS5_IJS1K_SB_EEEEEEENS4_39AutoVectorizingCopyWithAssumedAlignmentILi128EEENS4_14SM90_TMA_STOREES21_S23_S23_EEEvvEEEEvNT_6ParamsE)
        /*0008*/ 	.word	0x00000079


	//----- nvinfo : EIATTR_FRAME_SIZE
	.align		4
.L_19:
        /*000c*/ 	.byte	0x04, 0x11
        /*000e*/ 	.short	(.L_21 - .L_20)
	.align		4
.L_20:
        /*0010*/ 	.word	index@($__internal_2_$__cuda_sm10x_tcgen05_guardrail_trap_unallocated_columns_being_dealloced)
        /*0014*/ 	.word	0x00000000


	//----- nvinfo : EIATTR_FRAME_SIZE
	.align		4
.L_21:
        /*0018*/ 	.byte	0x04, 0x11
        /*001a*/ 	.short	(.L_23 - .L_22)
	.align		4
.L_22:
        /*001c*/ 	.word	index@($__internal_1_$__cuda_sm10x_tcgen05_guardrail_trap_phase_invalid_during_alloc)
        /*0020*/ 	.word	0x00000000


	//----- nvinfo : EIATTR_FRAME_SIZE
	.align		4
.L_23:
        /*0024*/ 	.byte	0x04, 0x11
        /*0026*/ 	.short	(.L_25 - .L_24)
	.align		4
.L_24:
        /*0028*/ 	.word	index@($__internal_0_$__cuda_sm10x_tcgen05_guardrail_trap_col_being_dealloced_not_returned_by_alloc)
        /*002c*/ 	.word	0x00000000


	//----- nvinfo : EIATTR_FRAME_SIZE
	.align		4
.L_25:
        /*0030*/ 	.byte	0x04, 0x11
        /*0032*/ 	.short	(.L_27 - .L_26)
	.align		4
.L_26:
        /*0034*/ 	.word	index@(_ZN7cutlass13device_kernelINS_4gemm6kernel13GemmUniversalIN4cute5tupleIJiiiiEEENS1_10collective13CollectiveMmaINS1_35MainloopSm100TmaUmmaWarpSpecializedILi4ELi2ELi4ENS5_IJNS4_1CILi1EEENSA_ILi2EEESB_EEEEENS5_IJNSA_ILi128EEENSA_ILi64EEESF_EEENS_6half_tENS5_IJlSB_lEEESI_SJ_NS4_8TiledMMAINS4_8MMA_AtomIJNS4_20SM100_MMA_F16BF16_SSISI_SI_fLi128ELi64ELNS4_4UMMA5MajorE0ELSO_0ELNSN_7ScaleInE0ELSP_0EEEEEENS4_6LayoutINS5_IJSB_SB_SB_EEENS5_IJNSA_ILi0EEESU_SU_EEEEENS5_IJNS4_10UnderscoreESX_SX_EEEEENS4_23SM90_TMA_LOAD_MULTICASTENS4_14ComposedLayoutINS4_7SwizzleILi3ELi4ELi3EEENS4_18smem_ptr_flag_bitsILi16EEENSS_INS5_IJNSA_ILi8EEESG_EEENS5_IJSG_SB_EEEEEEEvNS4_8identityENS4_13SM90_TMA_LOADES1A_vS1B_EENS_8epilogue10collective18CollectiveEpilogueINS1E_23Sm100TmaWarpSpecializedILi3ELi2ELi32ELb1ELb0EEEJSH_NS5_IJNSS_ISF_SB_EENSS_INSA_ILi32EEESB_EEEEESI_SJ_SI_SJ_NS1E_6fusion15FusionCallbacksIS1I_NS1N_17LinearCombinationISI_fSI_fLNS_15FloatRoundStyleE2EEESH_S1M_JEEENS4_5SM1004TMEM4LOAD26SM100_TMEM_LOAD_32dp32b32xES1C_NS11_INS12_ILi2ELi4ELi3EEES15_NSS_INS5_IJS16_S1K_EEENS5_IJS1K_SB_EEEEEEENS4_39AutoVectorizingCopyWithAssumedAlignmentILi128EEENS4_14SM90_TMA_STOREES21_S23_S23_EEEvvEEEEvNT_6ParamsE)
        /*0038*/ 	.word	0x00000000


	//----- nvinfo : EIATTR_MIN_STACK_SIZE
	.align		4
.L_27:
        /*003c*/ 	.byte	0x04, 0x12
        /*003e*/ 	.short	(.L_29 - .L_28)
	.align		4
.L_28:
        /*0040*/ 	.word	index@(_ZN7cutlass13device_kernelINS_4gemm6kernel13GemmUniversalIN4cute5tupleIJiiiiEEENS1_10collective13CollectiveMmaINS1_35MainloopSm100TmaUmmaWarpSpecializedILi4ELi2ELi4ENS5_IJNS4_1CILi1EEENSA_ILi2EEESB_EEEEENS5_IJNSA_ILi128EEENSA_ILi64EEESF_EEENS_6half_tENS5_IJlSB_lEEESI_SJ_NS4_8TiledMMAINS4_8MMA_AtomIJNS4_20SM100_MMA_F16BF16_SSISI_SI_fLi128ELi64ELNS4_4UMMA5MajorE0ELSO_0ELNSN_7ScaleInE0ELSP_0EEEEEENS4_6LayoutINS5_IJSB_SB_SB_EEENS5_IJNSA_ILi0EEESU_SU_EEEEENS5_IJNS4_10UnderscoreESX_SX_EEEEENS4_23SM90_TMA_LOAD_MULTICASTENS4_14ComposedLayoutINS4_7SwizzleILi3ELi4ELi3EEENS4_18smem_ptr_flag_bitsILi16EEENSS_INS5_IJNSA_ILi8EEESG_EEENS5_IJSG_SB_EEEEEEEvNS4_8identityENS4_13SM90_TMA_LOADES1A_vS1B_EENS_8epilogue10collective18CollectiveEpilogueINS1E_23Sm100TmaWarpSpecializedILi3ELi2ELi32ELb1ELb0EEEJSH_NS5_IJNSS_ISF_SB_EENSS_INSA_ILi32EEESB_EEEEESI_SJ_SI_SJ_NS1E_6fusion15FusionCallbacksIS1I_NS1N_17LinearCombinationISI_fSI_fLNS_15FloatRoundStyleE2EEESH_S1M_JEEENS4_5SM1004TMEM4LOAD26SM100_TMEM_LOAD_32dp32b32xES1C_NS11_INS12_ILi2ELi4ELi3EEES15_NSS_INS5_IJS16_S1K_EEENS5_IJS1K_SB_EEEEEEENS4_39AutoVectorizingCopyWithAssumedAlignmentILi128EEENS4_14SM90_TMA_STOREES21_S23_S23_EEEvvEEEEvNT_6ParamsE)
        /*0044*/ 	.word	0x00000000
.L_29:


//--------------------- .nv.compat                --------------------------
	.section	.nv.compat,"",@"SHT_CUDA_COMPAT_INFO"
	.align	4
        /*0000*/ 	.byte	0x02, 0x09, 0x01, 0x00, 0x02, 0x02, 0x02, 0x00, 0x02, 0x05, 0x05, 0x00, 0x03, 0x07, 0x01, 0x01
        /*0010*/ 	.byte	0x02, 0x03, 0x01, 0x00, 0x02, 0x06, 0x01, 0x00, 0x04, 0x0b, 0x08, 0x00, 0x09, 0x00, 0x00, 0x00
        /*0020*/ 	.byte	0x00, 0x00, 0x00, 0x00


//--------------------- .nv.info._ZN7cutlass13device_kernelINS_4gemm6kernel13GemmUniversalIN4cute5tupleIJiiiiEEENS1_10collective13CollectiveMmaINS1_35MainloopSm100TmaUmmaWarpSpecializedILi4ELi2ELi4ENS5_IJNS4_1CILi1EEENSA_ILi2EEESB_EEEEENS5_IJNSA_ILi128EEENSA_ILi64EEESF_EEENS_6half_tENS5_IJlSB_lEEESI_SJ_NS4_8TiledMMAINS4_8MMA_AtomIJNS4_20SM100_MMA_F16BF16_SSISI_SI_fLi128ELi64ELNS4_4UMMA5MajorE0ELSO_0ELNSN_7ScaleInE0ELSP_0EEEEEENS4_6LayoutINS5_IJSB_SB_SB_EEENS5_IJNSA_ILi0EEESU_SU_EEEEENS5_IJNS4_10UnderscoreESX_SX_EEEEENS4_23SM90_TMA_LOAD_MULTICASTENS4_14ComposedLayoutINS4_7SwizzleILi3ELi4ELi3EEENS4_18smem_ptr_flag_bitsILi16EEENSS_INS5_IJNSA_ILi8EEESG_EEENS5_IJSG_SB_EEEEEEEvNS4_8identityENS4_13SM90_TMA_LOADES1A_vS1B_EENS_8epilogue10collective18CollectiveEpilogueINS1E_23Sm100TmaWarpSpecializedILi3ELi2ELi32ELb1ELb0EEEJSH_NS5_IJNSS_ISF_SB_EENSS_INSA_ILi32EEESB_EEEEESI_SJ_SI_SJ_NS1E_6fusion15FusionCallbacksIS1I_NS1N_17LinearCombinationISI_fSI_fLNS_15FloatRoundStyleE2EEESH_S1M_JEEENS4_5SM1004TMEM4LOAD26SM100_TMEM_LOAD_32dp32b32xES1C_NS11_INS12_ILi2ELi4ELi3EEES15_NSS_INS5_IJS16_S1K_EEENS5_IJS1K_SB_EEEEEEENS4_39AutoVectorizingCopyWithAssumedAlignmentILi128EEENS4_14SM90_TMA_STOREES21_S23_S23_EEEvvEEEEvNT_6ParamsE --------------------------
	.section	.nv.info._ZN7cutlass13device_kernelINS_4gemm6kernel13GemmUniversalIN4cute5tupleIJiiiiEEENS1_10collective13CollectiveMmaINS1_35MainloopSm100TmaUmmaWarpSpecializedILi4ELi2ELi4ENS5_IJNS4_1CILi1EEENSA_ILi2EEESB_EEEEENS5_IJNSA_ILi128EEENSA_ILi64EEESF_EEENS_6half_tENS5_IJlSB_lEEESI_SJ_NS4_8TiledMMAINS4_8MMA_AtomIJNS4_20SM100_MMA_F16BF16_SSISI_SI_fLi128ELi64ELNS4_4UMMA5MajorE0ELSO_0ELNSN_7ScaleInE0ELSP_0EEEEEENS4_6LayoutINS5_IJSB_SB_SB_EEENS5_IJNSA_ILi0EEESU_SU_EEEEENS5_IJNS4_10UnderscoreESX_SX_EEEEENS4_23SM90_TMA_LOAD_MULTICASTENS4_14ComposedLayoutINS4_7SwizzleILi3ELi4ELi3EEENS4_18smem_ptr_flag_bitsILi16EEENSS_INS5_IJNSA_ILi8EEESG_EEENS5_IJSG_SB_EEEEEEEvNS4_8identityENS4_13SM90_TMA_LOADES1A_vS1B_EENS_8epilogue10collective18CollectiveEpilogueINS1E_23Sm100TmaWarpSpecializedILi3ELi2ELi32ELb1ELb0EEEJSH_NS5_IJNSS_ISF_SB_EENSS_INSA_ILi32EEESB_EEEEESI_SJ_SI_SJ_NS1E_6fusion15FusionCallbacksIS1I_NS1N_17LinearCombinationISI_fSI_fLNS_15FloatRoundStyleE2EEESH_S1M_JEEENS4_5SM1004TMEM4LOAD26SM100_TMEM_LOAD_32dp32b32xES1C_NS11_INS12_ILi2ELi4ELi3EEES15_NSS_INS5_IJS16_S1K_EEENS5_IJS1K_SB_EEEEEEENS4_39AutoVectorizingCopyWithAssumedAlignmentILi128EEENS4_14SM90_TMA_STOREES21_S23_S23_EEEvvEEEEvNT_6ParamsE,"",@"SHT_CUDA_INFO"
	.sectionflags	@""
	.align	4


	//----- nvinfo : EIATTR_CUDA_API_VERSION
	.align		4
        /*0000*/ 	.byte	0x04, 0x37
        /*0002*/ 	.short	(.L_31 - .L_30)
.L_30:
        /*0004*/ 	.word	0x00000082


	//----- nvinfo : EIATTR_KPARAM_INFO
	.align		4
.L_31:
        /*0008*/ 	.byte	0x04, 0x17
        /*000a*/ 	.short	(.L_33 - .L_32)
.L_32:
        /*000c*/ 	.word	0x00000000
        /*0010*/ 	.short	0x0000
        /*0012*/ 	.short	0x0000
        /*0014*/ 	.byte	0x00, 0xf0, 0x01, 0x20


	//----- nvinfo : EIATTR_AT_ENTRY_FRAGMENTS
	.align		4
.L_33:
        /*0018*/ 	.byte	0x04, 0x4f
        /*001a*/ 	.short	(.L_35 - .L_34)


	//   ....[0]....
.L_34:
        /*001c*/ 	.word	0x00000006


	//----- nvinfo : EIATTR_RESERVED_SMEM_USED
	.align		4
.L_35:
        /*0020*/ 	.byte	0x01, 0x41
	.zero		2


	//----- nvinfo : EIATTR_SPARSE_MMA_MASK
	.align		4
        /*0024*/ 	.byte	0x03, 0x50
        /*0026*/ 	.short	0x0000


	//----- nvinfo : EIATTR_TCGEN05_1CTA_USED
	.align		4
        /*0028*/ 	.byte	0x01, 0x51
	.zero		2


	//----- nvinfo : EIATTR_MAXREG_COUNT
	.align		4
        /*002c*/ 	.byte	0x03, 0x1b
        /*002e*/ 	.short	0x00ff


	//----- nvinfo : EIATTR_NUM_BARRIERS
	.align		4
        /*0030*/ 	.byte	0x02, 0x4c
        /*0032*/ 	.byte	0x07
	.zero		1


	//----- nvinfo : EIATTR_EXTERNS
	.align		4
        /*0034*/ 	.byte	0x04, 0x0f
        /*0036*/ 	.short	(.L_37 - .L_36)


	//   ....[0]....
	.align		4
.L_36:
        /*0038*/ 	.word	index@(__assertfail)


	//----- nvinfo : EIATTR_MERCURY_ISA_VERSION
	.align		4
.L_37:
        /*003c*/ 	.byte	0x03, 0x5f
        /*003e*/ 	.short	0x0101


	//----- nvinfo : EIATTR_INT_WARP_WIDE_INSTR_OFFSETS
	.align		4
        /*0040*/ 	.byte	0x04, 0x31
        /*0042*/ 	.short	(.L_39 - .L_38)


	//   ....[0]....
.L_38:
        /*0044*/ 	.word	0x00003fe0


	//   ....[1]....
        /*0048*/ 	.word	0x00004000


	//   ....[2]....
        /*004c*/ 	.word	0x00004030


	//   ....[3]....
        /*0050*/ 	.word	0x00004c00


	//   ....[4]....
        /*0054*/ 	.word	0x00004c80


	//   ....[5]....
        /*0058*/ 	.word	0x00004d80


	//   ....[6]....
        /*005c*/ 	.word	0x00004e90


	//----- nvinfo : EIATTR_COOP_GROUP_MASK_REGIDS
	.align		4
.L_39:
        /*0060*/ 	.byte	0x04, 0x29
        /*0062*/ 	.short	(.L_41 - .L_40)


	//   ....[0]....
.L_40:
        /*0064*/ 	.word	0xffffffff


	//   ....[1]....
        /*0068*/ 	.word	0xffffffff


	//   ....[2]....
        /*006c*/ 	.word	0xffffffff


	//   ....[3]....
        /*0070*/ 	.word	0xffffffff


	//   ....[4]....
        /*0074*/ 	.word	0xffffffff


	//   ....[5]....
        /*0078*/ 	.word	0xffffffff


	//   ....[6]....
        /*007c*/ 	.word	0xffffffff


	//   ....[7]....
        /*0080*/ 	.word	0xffffffff


	//   ....[8]....
        /*0084*/ 	.word	0xffffffff


	//   ....[9]....
        /*0088*/ 	.word	0xffffffff


	//   ....[10]....
        /*008c*/ 	.word	0xffffffff


	//   ....[11]....
        /*0090*/ 	.word	0xffffffff


	//   ....[12]....
        /*0094*/ 	.word	0xffffffff


	//   ....[13]....
        /*0098*/ 	.word	0xffffffff


	//----- nvinfo : EIATTR_COOP_GROUP_INSTR_OFFSETS
	.align		4
.L_41:
        /*009c*/ 	.byte	0x04, 0x28
        /*009e*/ 	.short	(.L_43 - .L_42)


	//   ....[0]....
.L_42:
        /*00a0*/ 	.word	0x00000080


	//   ....[1]....
        /*00a4*/ 	.word	0x000004f0


	//   ....[2]....
        /*00a8*/ 	.word	0x000006a0


	//   ....[3]....
        /*00ac*/ 	.word	0x00000820


	//   ....[4]....
        /*00b0*/ 	.word	0x00000920


	//   ....[5]....
        /*00b4*/ 	.word	0x00000a90


	//   ....[6]....
        /*00b8*/ 	.word	0x00000c30


	//   ....[7]....
        /*00bc*/ 	.word	0x00000de0


	//   ....[8]....
        /*00c0*/ 	.word	0x000021b0


	//   ....[9]....
        /*00c4*/ 	.word	0x00003070


	//   ....[10]....
        /*00c8*/ 	.word	0x00003280


	//   ....[11]....
        /*00cc*/ 	.word	0x000032b0


	//   ....[12]....
        /*00d0*/ 	.word	0x00003ec0


	//   ....[13]....
        /*00d4*/ 	.word	0x000040f0


	//----- nvinfo : EIATTR_VRC_CTA_INIT_COUNT
	.align		4
.L_43:
        /*00d8*/ 	.byte	0x02, 0x4a
        /*00da*/ 	.byte	0x80
	.zero		1


	//----- nvinfo : EIATTR_SYSCALL_OFFSETS
	.align		4
        /*00dc*/ 	.byte	0x04, 0x46
        /*00de*/ 	.short	(.L_45 - .L_44)


	//   ....[0]....
.L_44:
        /*00e0*/ 	.word	0x00005b80


	//   ....[1]....
        /*00e4*/ 	.word	0x00005c70


	//   ....[2]....
        /*00e8*/ 	.word	0x00006510


	//   ....[3]....
        /*00ec*/ 	.word	0x000071e0


	//----- nvinfo : EIATTR_MBARRIER_INSTR_OFFSETS
	.align		4
.L_45:
        /*00f0*/ 	.byte	0x04, 0x39
        /*00f2*/ 	.short	(.L_47 - .L_46)


	//   ....[0]....
.L_46:
        /*00f4*/ 	.word	0x00000610
        /*00f8*/ 	.word	0x000000ff
        /*00fc*/ 	.word	0x00000000
        /*0100*/ 	.short	0x0100
        /*0102*/ 	.byte	0x04
	.zero		1


	//   ....[1]....
        /*0104*/ 	.word	0x00000620
        /*0108*/ 	.word	0x000000ff
        /*010c*/ 	.word	0x00000020
        /*0110*/ 	.short	0x0100
        /*0112*/ 	.byte	0x04
	.zero		1


	//   ....[2]....
        /*0114*/ 	.word	0x00000630
        /*0118*/ 	.word	0x000000ff
        /*011c*/ 	.word	0x00000008
        /*0120*/ 	.short	0x0100
        /*0122*/ 	.byte	0x04
	.zero		1


	//   ....[3]....
        /*0124*/ 	.word	0x00000640
        /*0128*/ 	.word	0x000000ff
        /*012c*/ 	.word	0x00000028
        /*0130*/ 	.short	0x0100
        /*0132*/ 	.byte	0x04
	.zero		1


	//   ....[4]....
        /*0134*/ 	.word	0x00000650
        /*0138*/ 	.word	0x000000ff
        /*013c*/ 	.word	0x00000010
        /*0140*/ 	.short	0x0100
        /*0142*/ 	.byte	0x04
	.zero		1


	//   ....[5]....
        /*0144*/ 	.word	0x00000660
        /*0148*/ 	.word	0x000000ff
        /*014c*/ 	.word	0x00000030
        /*0150*/ 	.short	0x0100
        /*0152*/ 	.byte	0x04
	.zero		1


	//   ....[6]....
        /*0154*/ 	.word	0x00000670
        /*0158*/ 	.word	0x000000ff
        /*015c*/ 	.word	0x00000018
        /*0160*/ 	.short	0x0100
        /*0162*/ 	.byte	0x04
	.zero		1


	//   ....[7]....
        /*0164*/ 	.word	0x00000680
        /*0168*/ 	.word	0x000000ff
        /*016c*/ 	.word	0x00000038
        /*0170*/ 	.short	0x0100
        /*0172*/ 	.byte	0x04
	.zero		1


	//   ....[8]....
        /*0174*/ 	.word	0x000007b0
        /*0178*/ 	.word	0x000000ff
        /*017c*/ 	.word	0x00000040
        /*0180*/ 	.short	0x0100
        /*0182*/ 	.byte	0x04
	.zero		1


	//   ....[9]....
        /*0184*/ 	.word	0x000007c0
        /*0188*/ 	.word	0x000000ff
        /*018c*/ 	.word	0x00000058
        /*0190*/ 	.short	0x0100
        /*0192*/ 	.byte	0x04
	.zero		1


	//   ....[10]....
        /*0194*/ 	.word	0x000007d0
        /*0198*/ 	.word	0x000000ff
        /*019c*/ 	.word	0x00000048
        /*01a0*/ 	.short	0x0100
        /*01a2*/ 	.byte	0x04
	.zero		1


	//   ....[11]....
        /*01a4*/ 	.word	0x000007e0
        /*01a8*/ 	.word	0x000000ff
        /*01ac*/ 	.word	0x00000060
        /*01b0*/ 	.short	0x0100
        /*01b2*/ 	.byte	0x04
	.zero		1


	//   ....[12]....
        /*01b4*/ 	.word	0x000007f0
        /*01b8*/ 	.word	0x000000ff
        /*01bc*/ 	.word	0x00000050
        /*01c0*/ 	.short	0x0100
        /*01c2*/ 	.byte	0x04
	.zero		1


	//   ....[13]....
        /*01c4*/ 	.word	0x00000800
        /*01c8*/ 	.word	0x000000ff
        /*01cc*/ 	.word	0x00000068
        /*01d0*/ 	.short	0x0100
        /*01d2*/ 	.byte	0x04
	.zero		1


	//   ....[14]....
        /*01d4*/ 	.word	0x000008f0
        /*01d8*/ 	.word	0x000000ff
        /*01dc*/ 	.word	0x00000070
        /*01e0*/ 	.short	0x0100
        /*01e2*/ 	.byte	0x06
	.zero		1


	//   ....[15]....
        /*01e4*/ 	.word	0x00000900
        /*01e8*/ 	.word	0x000000ff
        /*01ec*/ 	.word	0x00000078
        /*01f0*/ 	.short	0x0100
        /*01f2*/ 	.byte	0x06
	.zero		1


	//   ....[16]....
        /*01f4*/ 	.word	0x00000a40
        /*01f8*/ 	.word	0x000000ff
        /*01fc*/ 	.word	0x00000080
        /*0200*/ 	.short	0x0100
        /*0202*/ 	.byte	0x06
	.zero		1


	//   ....[17]....
        /*0204*/ 	.word	0x00000a50
        /*0208*/ 	.word	0x000000ff
        /*020c*/ 	.word	0x00000090
        /*0210*/ 	.short	0x0100
        /*0212*/ 	.byte	0x06
	.zero		1


	//   ....[18]....
        /*0214*/ 	.word	0x00000a60
        /*0218*/ 	.word	0x000000ff
        /*021c*/ 	.word	0x00000088
        /*0220*/ 	.short	0x0100
        /*0222*/ 	.byte	0x06
	.zero		1


	//   ....[19]....
        /*0224*/ 	.word	0x00000a70
        /*0228*/ 	.word	0x000000ff
        /*022c*/ 	.word	0x00000098
        /*0230*/ 	.short	0x0100
        /*0232*/ 	.byte	0x06
	.zero		1


	//   ....[20]....
        /*0234*/ 	.word	0x00000ba0
        /*0238*/ 	.word	0x000000ff
        /*023c*/ 	.word	0x000000a0
        /*0240*/ 	.short	0x0100
        /*0242*/ 	.byte	0x04
	.zero		1


	//   ....[21]....
        /*0244*/ 	.word	0x00000bb0
        /*0248*/ 	.word	0x000000ff
        /*024c*/ 	.word	0x000000c0
        /*0250*/ 	.short	0x0100
        /*0252*/ 	.byte	0x04
	.zero		1


	//   ....[22]....
        /*0254*/ 	.word	0x00000bc0
        /*0258*/ 	.word	0x000000ff
        /*025c*/ 	.word	0x000000a8
        /*0260*/ 	.short	0x0100
        /*0262*/ 	.byte	0x04
	.zero		1


	//   ....[23]....
        /*0264*/ 	.word	0x00000bd0
        /*0268*/ 	.word	0x000000ff
        /*026c*/ 	.word	0x000000c8
        /*0270*/ 	.short	0x0100
        /*0272*/ 	.byte	0x04
	.zero		1


	//   ....[24]....
        /*0274*/ 	.word	0x00000be0
        /*0278*/ 	.word	0x000000ff
        /*027c*/ 	.word	0x000000b0
        /*0280*/ 	.short	0x0100
        /*0282*/ 	.byte	0x04
	.zero		1


	//   ....[25]....
        /*0284*/ 	.word	0x00000bf0
        /*0288*/ 	.word	0x000000ff
        /*028c*/ 	.word	0x000000d0
        /*0290*/ 	.short	0x0100
        /*0292*/ 	.byte	0x04
	.zero		1


	//   ....[26]....
        /*0294*/ 	.word	0x00000c00
        /*0298*/ 	.word	0x000000ff
        /*029c*/ 	.word	0x000000b8
        /*02a0*/ 	.short	0x0100
        /*02a2*/ 	.byte	0x04
	.zero		1


	//   ....[27]....
        /*02a4*/ 	.word	0x00000c10
        /*02a8*/ 	.word	0x000000ff
        /*02ac*/ 	.word	0x000000d8
        /*02b0*/ 	.short	0x0100
        /*02b2*/ 	.byte	0x04
	.zero		1


	//   ....[28]....
        /*02b4*/ 	.word	0x00000d00
        /*02b8*/ 	.word	0x000000ff
        /*02bc*/ 	.word	0x000000e0
        /*02c0*/ 	.short	0x0100
        /*02c2*/ 	.byte	0x04
	.zero		1


	//   ....[29]....
        /*02c4*/ 	.word	0x00000d10
        /*02c8*/ 	.word	0x000000ff
        /*02cc*/ 	.word	0x000000f0
        /*02d0*/ 	.short	0x0100
        /*02d2*/ 	.byte	0x04
	.zero		1


	//   ....[30]....
        /*02d4*/ 	.word	0x00000d20
        /*02d8*/ 	.word	0x000000ff
        /*02dc*/ 	.word	0x000000e8
        /*02e0*/ 	.short	0x0100
        /*02e2*/ 	.byte	0x04
	.zero		1


	//   ....[31]....
        /*02e4*/ 	.word	0x00000d30
        /*02e8*/ 	.word	0x000000ff
        /*02ec*/ 	.word	0x000000f8
        /*02f0*/ 	.short	0x0100
        /*02f2*/ 	.byte	0x04
	.zero		1


	//   ....[32]....
        /*02f4*/ 	.word	0x00001890
        /*02f8*/ 	.word	0x00000003
        /*02fc*/ 	.word	0x000000f0
        /*0300*/ 	.short	0x010a
        /*0302*/ 	.byte	0xff
	.zero		1


	//   ....[33]....
        /*0304*/ 	.word	0x000018c0
        /*0308*/ 	.word	0x00000003
        /*030c*/ 	.word	0x000000e0
        /*0310*/ 	.short	0x0101
        /*0312*/ 	.byte	0xff
	.zero		1


	//   ....[34]....
        /*0314*/ 	.word	0x00001990
        /*0318*/ 	.word	0x000000ff
        /*031c*/ 	.word	0x00000020
        /*0320*/ 	.short	0x010a
        /*0322*/ 	.byte	0x04
	.zero		1


	//   ....[35]....
        /*0324*/ 	.word	0x00001a10
        /*0328*/ 	.word	0x000000ff
        /*032c*/ 	.word	0x00000020
        /*0330*/ 	.short	0x010a
        /*0332*/ 	.byte	0x21
	.zero		1


	//   ....[36]....
        /*0334*/ 	.word	0x00001bb0
        /*0338*/ 	.word	0x000000ff
        /*033c*/ 	.word	0x00000020
        /*0340*/ 	.short	0x010a
        /*0342*/ 	.byte	0x05
	.zero		1


	//   ....[37]....
        /*0344*/ 	.word	0x00001da0
        /*0348*/ 	.word	0x000000ff
        /*034c*/ 	.word	0x00000078
        /*0350*/ 	.short	0x0101
        /*0352*/ 	.byte	0x15
	.zero		1


	//   ....[38]....
        /*0354*/ 	.word	0x00001dc0
        /*0358*/ 	.word	0x000000ff
        /*035c*/ 	.word	0x00000020
        /*0360*/ 	.short	0x010a
        /*0362*/ 	.byte	0x04
	.zero		1


	//   ....[39]....
        /*0364*/ 	.word	0x00001e40
        /*0368*/ 	.word	0x000000ff
        /*036c*/ 	.word	0x00000020
        /*0370*/ 	.short	0x010a
        /*0372*/ 	.byte	0x21
	.zero		1


	//   ....[40]....
        /*0374*/ 	.word	0x00001fd0
        /*0378*/ 	.word	0x000000ff
        /*037c*/ 	.word	0x00000020
        /*0380*/ 	.short	0x010a
        /*0382*/ 	.byte	0x05
	.zero		1


	//   ....[41]....
        /*0384*/ 	.word	0x000021e0
        /*0388*/ 	.word	0x00000003
        /*038c*/ 	.word	0x00000080
        /*0390*/ 	.short	0x010a
        /*0392*/ 	.byte	0xff
	.zero		1


	//   ....[42]....
        /*0394*/ 	.word	0x00002330
        /*0398*/ 	.word	0x00000000
        /*039c*/ 	.word	0x00000000
        /*03a0*/ 	.short	0x0101
        /*03a2*/ 	.byte	0xff
	.zero		1


	//   ....[43]....
        /*03a4*/ 	.word	0x000028f0
        /*03a8*/ 	.word	0x000000ff
        /*03ac*/ 	.word	0x00000000
        /*03b0*/ 	.short	0x010a
        /*03b2*/ 	.byte	0x04
	.zero		1


	//   ....[44]....
        /*03b4*/ 	.word	0x00002980
        /*03b8*/ 	.word	0x000000ff
        /*03bc*/ 	.word	0x00000000
        /*03c0*/ 	.short	0x010a
        /*03c2*/ 	.byte	0x05
	.zero		1


	//   ....[45]....
        /*03c4*/ 	.word	0x00002a10
        /*03c8*/ 	.word	0x000000ff
        /*03cc*/ 	.word	0x00000000
        /*03d0*/ 	.short	0x010a
        /*03d2*/ 	.byte	0x05
	.zero		1


	//   ....[46]....
        /*03d4*/ 	.word	0x00002ab0
        /*03d8*/ 	.word	0x00000000
        /*03dc*/ 	.word	0x00000000
        /*03e0*/ 	.short	0x010a
        /*03e2*/ 	.byte	0xff
	.zero		1


	//   ....[47]....
        /*03e4*/ 	.word	0x00002bd0
        /*03e8*/ 	.word	0x00000002
        /*03ec*/ 	.word	0x000000e0
        /*03f0*/ 	.short	0x010a
        /*03f2*/ 	.byte	0xff
	.zero		1


	//   ....[48]....
        /*03f4*/ 	.word	0x00002c30
        /*03f8*/ 	.word	0x00000004
        /*03fc*/ 	.word	0x00000000
        /*0400*/ 	.short	0x0101
        /*0402*/ 	.byte	0xff
	.zero		1


	//   ....[49]....
        /*0404*/ 	.word	0x00002c50
        /*0408*/ 	.word	0x000000ff
        /*040c*/ 	.word	0x00000090
        /*0410*/ 	.short	0x010a
        /*0412*/ 	.byte	0x04
	.zero		1


	//   ....[50]....
        /*0414*/ 	.word	0x00002d70
        /*0418*/ 	.word	0x00000002
        /*041c*/ 	.word	0x00000080
        /*0420*/ 	.short	0x010a
        /*0422*/ 	.byte	0xff
	.zero		1


	//   ....[51]....
        /*0424*/ 	.word	0x00002e80
        /*0428*/ 	.word	0x00000002
        /*042c*/ 	.word	0x00000000
        /*0430*/ 	.short	0x0101
        /*0432*/ 	.byte	0xff
	.zero		1


	//   ....[52]....
        /*0434*/ 	.word	0x00002f10
        /*0438*/ 	.word	0x000000ff
        /*043c*/ 	.word	0x00000090
        /*0440*/ 	.short	0x0106
        /*0442*/ 	.byte	0x04
	.zero		1


	//   ....[53]....
        /*0444*/ 	.word	0x00002f30
        /*0448*/ 	.word	0x000000ff
        /*044c*/ 	.word	0x00000090
        /*0450*/ 	.short	0x010a
        /*0452*/ 	.byte	0x04
	.zero		1


	//   ....[54]....
        /*0454*/ 	.word	0x00002fc0
        /*0458*/ 	.word	0x000000ff
        /*045c*/ 	.word	0x00000090
        /*0460*/ 	.short	0x0106
        /*0462*/ 	.byte	0x07
	.zero		1


	//   ....[55]....
        /*0464*/ 	.word	0x00003000
        /*0468*/ 	.word	0x00000000
        /*046c*/ 	.word	0x00000090
        /*0470*/ 	.short	0x010a
        /*0472*/ 	.byte	0xff
	.zero		1


	//   ....[56]....
        /*0474*/ 	.word	0x000035d0
        /*0478*/ 	.word	0x00000000
        /*047c*/ 	.word	0x00000080
        /*0480*/ 	.short	0x010a
        /*0482*/ 	.byte	0xff
	.zero		1


	//   ....[57]....
        /*0484*/ 	.word	0x000036e0
        /*0488*/ 	.word	0x00000003
        /*048c*/ 	.word	0x00000000
        /*0490*/ 	.short	0x0101
        /*0492*/ 	.byte	0xff
	.zero		1


	//   ....[58]....
        /*0494*/ 	.word	0x000036f0
        /*0498*/ 	.word	0x000000ff
        /*049c*/ 	.word	0x00000000
        /*04a0*/ 	.short	0x010a
        /*04a2*/ 	.byte	0x04
	.zero		1


	//   ....[59]....
        /*04a4*/ 	.word	0x00003710
        /*04a8*/ 	.word	0x000000ff
        /*04ac*/ 	.word	0x000000c0
        /*04b0*/ 	.short	0x010a
        /*04b2*/ 	.byte	0x2d
	.zero		1


	//   ....[60]....
        /*04b4*/ 	.word	0x000037e0
        /*04b8*/ 	.word	0x000000ff
        /*04bc*/ 	.word	0x00000000
        /*04c0*/ 	.short	0x010a
        /*04c2*/ 	.byte	0x07
	.zero		1


	//   ....[61]....
        /*04c4*/ 	.word	0x00003920
        /*04c8*/ 	.word	0x000000ff
        /*04cc*/ 	.word	0x00000000
        /*04d0*/ 	.short	0x010a
        /*04d2*/ 	.byte	0x04
	.zero		1


	//   ....[62]....
        /*04d4*/ 	.word	0x00003cf0
        /*04d8*/ 	.word	0x000000ff
        /*04dc*/ 	.word	0x00000000
        /*04e0*/ 	.short	0x010a
        /*04e2*/ 	.byte	0x04
	.zero		1


	//   ....[63]....
        /*04e4*/ 	.word	0x00003d80
        /*04e8*/ 	.word	0x000000ff
        /*04ec*/ 	.word	0x00000000
        /*04f0*/ 	.short	0x010a
        /*04f2*/ 	.byte	0x05
	.zero		1


	//   ....[64]....
        /*04f4*/ 	.word	0x00003e10
        /*04f8*/ 	.word	0x000000ff
        /*04fc*/ 	.word	0x00000000
        /*0500*/ 	.short	0x010a
        /*0502*/ 	.byte	0x05
	.zero		1


	//   ....[65]....
        /*0504*/ 	.word	0x00003ea0
        /*0508*/ 	.word	0x000000ff
        /*050c*/ 	.word	0x00000000
        /*0510*/ 	.short	0x010a
        /*0512*/ 	.byte	0x04
	.zero		1


	//   ....[66]....
        /*0514*/ 	.word	0x00004330
        /*0518*/ 	.word	0x0000000c
        /*051c*/ 	.word	0x00000080
        /*0520*/ 	.short	0x010a
        /*0522*/ 	.byte	0xff
	.zero		1


	//   ....[67]....
        /*0524*/ 	.word	0x000044a0
        /*0528*/ 	.word	0x00000000
        /*052c*/ 	.word	0x00000000
        /*0530*/ 	.short	0x0101
        /*0532*/ 	.byte	0xff
	.zero		1


	//   ....[68]....
        /*0534*/ 	.word	0x00004920
        /*0538*/ 	.word	0x000000ff
        /*053c*/ 	.word	0x00000078
        /*0540*/ 	.short	0x010a
        /*0542*/ 	.byte	0x18
	.zero		1


	//   ....[69]....
        /*0544*/ 	.word	0x00004ae0
        /*0548*/ 	.word	0x000000ff
        /*054c*/ 	.word	0x00000058
        /*0550*/ 	.short	0x010a
        /*0552*/ 	.byte	0x04
	.zero		1


	//   ....[70]....
        /*0554*/ 	.word	0x00004cb0
        /*0558*/ 	.word	0x000000ff
        /*055c*/ 	.word	0x00000040
        /*0560*/ 	.short	0x010b
        /*0562*/ 	.byte	0x04
	.zero		1


	//   ....[71]....
        /*0564*/ 	.word	0x00004cc0
        /*0568*/ 	.word	0x000000ff
        /*056c*/ 	.word	0x00000000
        /*0570*/ 	.short	0x0101
        /*0572*/ 	.byte	0x14
	.zero		1


	//   ....[72]....
        /*0574*/ 	.word	0x00004cd0
        /*0578*/ 	.word	0x000000ff
        /*057c*/ 	.word	0x00000058
        /*0580*/ 	.short	0x010a
        /*0582*/ 	.byte	0x05
	.zero		1


	//   ....[73]....
        /*0584*/ 	.word	0x00004ec0
        /*0588*/ 	.word	0x000000ff
        /*058c*/ 	.word	0x00000040
        /*0590*/ 	.short	0x010b
        /*0592*/ 	.byte	0x05
	.zero		1


	//   ....[74]....
        /*0594*/ 	.word	0x00004ed0
        /*0598*/ 	.word	0x000000ff
        /*059c*/ 	.word	0x00000000
        /*05a0*/ 	.short	0x0101
        /*05a2*/ 	.byte	0x04
	.zero		1


	//   ....[75]....
        /*05a4*/ 	.word	0x00004f70
        /*05a8*/ 	.word	0x000000ff
        /*05ac*/ 	.word	0x00000000
        /*05b0*/ 	.short	0x010a
        /*05b2*/ 	.byte	0x04
	.zero		1


	//   ....[76]....
        /*05b4*/ 	.word	0x00005000
        /*05b8*/ 	.word	0x000000ff
        /*05bc*/ 	.word	0x00000000
        /*05c0*/ 	.short	0x010a
        /*05c2*/ 	.byte	0x05
	.zero		1


	//   ....[77]....
        /*05c4*/ 	.word	0x000050a0
        /*05c8*/ 	.word	0x00000000
        /*05cc*/ 	.word	0x00000000
        /*05d0*/ 	.short	0x010a
        /*05d2*/ 	.byte	0xff
	.zero		1


	//   ....[78]....
        /*05d4*/ 	.word	0x000053f0
        /*05d8*/ 	.word	0x00000000
        /*05dc*/ 	.word	0x00000080
        /*05e0*/ 	.short	0x010a
        /*05e2*/ 	.byte	0xff
	.zero		1


	//   ....[79]....
        /*05e4*/ 	.word	0x000054c0
        /*05e8*/ 	.word	0x00000000
        /*05ec*/ 	.word	0x00000000
        /*05f0*/ 	.short	0x0101
        /*05f2*/ 	.byte	0xff
	.zero		1


	//   ....[80]....
        /*05f4*/ 	.word	0x00006160
        /*05f8*/ 	.word	0x00000000
        /*05fc*/ 	.word	0x00000040
        /*0600*/ 	.short	0x010a
        /*0602*/ 	.byte	0xff
	.zero		1


	//   ....[81]....
        /*0604*/ 	.word	0x000061d0
        /*0608*/ 	.word	0x0000006c
        /*060c*/ 	.word	0x000000a0
        /*0610*/ 	.short	0x010a
        /*0612*/ 	.byte	0xff
	.zero		1


	//   ....[82]....
        /*0614*/ 	.word	0x000062c0
        /*0618*/ 	.word	0x00000000
        /*061c*/ 	.word	0x00000040
        /*0620*/ 	.short	0x010a
        /*0622*/ 	.byte	0xff
	.zero		1


	//   ....[83]....
        /*0624*/ 	.word	0x000063f0
        /*0628*/ 	.word	0x0000006c
        /*062c*/ 	.word	0x000000a0
        /*0630*/ 	.short	0x010a
        /*0632*/ 	.byte	0xff
	.zero		1


	//   ....[84]....
        /*0634*/ 	.word	0x00006f20
        /*0638*/ 	.word	0x00000000
        /*063c*/ 	.word	0x00000000
        /*0640*/ 	.short	0x0101
        /*0642*/ 	.byte	0xff
	.zero		1


	//   ....[85]....
        /*0644*/ 	.word	0x00006f30
        /*0648*/ 	.word	0x00000002
        /*064c*/ 	.word	0x00000040
        /*0650*/ 	.short	0x010a
        /*0652*/ 	.byte	0xff
	.zero		1


	//   ....[86]....
        /*0654*/ 	.word	0x00007000
        /*0658*/ 	.word	0x00000002
        /*065c*/ 	.word	0x00000040
        /*0660*/ 	.short	0x010a
        /*0662*/ 	.byte	0xff
	.zero		1


	//   ....[87]....
        /*0664*/ 	.word	0x00007390
        /*0668*/ 	.word	0x000000ff
        /*066c*/ 	.word	0x00000000
        /*0670*/ 	.short	0x0101
        /*0672*/ 	.byte	0x05
	.zero		1


	//   ....[88]....
        /*0674*/ 	.word	0x00007cb0
        /*0678*/ 	.word	0x00000002
        /*067c*/ 	.word	0x00000000
        /*0680*/ 	.short	0x0101
        /*0682*/ 	.byte	0xff
	.zero		1


	//   ....[89]....
        /*0684*/ 	.word	0x00007f60
        /*0688*/ 	.word	0x000000ff
        /*068c*/ 	.word	0x00000000
        /*0690*/ 	.short	0x0101
        /*0692*/ 	.byte	0x04
	.zero		1


	//   ....[90]....
        /*0694*/ 	.word	0x00007f80
        /*0698*/ 	.word	0x00000003
        /*069c*/ 	.word	0x000000f0
        /*06a0*/ 	.short	0x010a
        /*06a2*/ 	.byte	0xff
	.zero		1


	//   ....[91]....
        /*06a4*/ 	.word	0x00007fe0
        /*06a8*/ 	.word	0x00000000
        /*06ac*/ 	.word	0x00000020
        /*06b0*/ 	.short	0x010a
        /*06b2*/ 	.byte	0xff
	.zero		1


	//   ....[92]....
        /*06b4*/ 	.word	0x00008040
        /*06b8*/ 	.word	0x00000000
        /*06bc*/ 	.word	0x00000020
        /*06c0*/ 	.short	0x010a
        /*06c2*/ 	.byte	0xff
	.zero		1


	//   ....[93]....
        /*06c4*/ 	.word	0x00008090
        /*06c8*/ 	.word	0x00000003
        /*06cc*/ 	.word	0x00000080
        /*06d0*/ 	.short	0x010a
        /*06d2*/ 	.byte	0xff
	.zero		1


	//   ....[94]....
        /*06d4*/ 	.word	0x000080f0
        /*06d8*/ 	.word	0x00000000
        /*06dc*/ 	.word	0x00000000
        /*06e0*/ 	.short	0x010a
        /*06e2*/ 	.byte	0xff
	.zero		1


	//   ....[95]....
        /*06e4*/ 	.word	0x00008150
        /*06e8*/ 	.word	0x00000000
        /*06ec*/ 	.word	0x00000000
        /*06f0*/ 	.short	0x010a
        /*06f2*/ 	.byte	0xff
	.zero		1


	//   ....[96]....
        /*06f4*/ 	.word	0x000081b0
        /*06f8*/ 	.word	0x00000000
        /*06fc*/ 	.word	0x00000000
        /*0700*/ 	.short	0x010a
        /*0702*/ 	.byte	0xff
	.zero		1


	//   ....[97]....
        /*0704*/ 	.word	0x00008200
        /*0708*/ 	.word	0x00000002
        /*070c*/ 	.word	0x000000e0
        /*0710*/ 	.short	0x010a
        /*0712*/ 	.byte	0xff
	.zero		1


	//   ....[98]....
        /*0714*/ 	.word	0x00008260
        /*0718*/ 	.word	0x00000002
        /*071c*/ 	.word	0x00000090
        /*0720*/ 	.short	0x010a
        /*0722*/ 	.byte	0xff
	.zero		1


	//   ....[99]....
        /*0724*/ 	.word	0x000082b0
        /*0728*/ 	.word	0x00000002
        /*072c*/ 	.word	0x00000080
        /*0730*/ 	.short	0x010a
        /*0732*/ 	.byte	0xff
	.zero		1


	//   ....[100]....
        /*0734*/ 	.word	0x00008310
        /*0738*/ 	.word	0x00000000
        /*073c*/ 	.word	0x00000090
        /*0740*/ 	.short	0x010a
        /*0742*/ 	.byte	0xff
	.zero		1


	//   ....[101]....
        /*0744*/ 	.word	0x00008360
        /*0748*/ 	.word	0x00000000
        /*074c*/ 	.word	0x00000080
        /*0750*/ 	.short	0x010a
        /*0752*/ 	.byte	0xff
	.zero		1


	//   ....[102]....
        /*0754*/ 	.word	0x000083c0
        /*0758*/ 	.word	0x00000003
        /*075c*/ 	.word	0x000000c0
        /*0760*/ 	.short	0x010a
        /*0762*/ 	.byte	0xff
	.zero		1


	//   ....[103]....
        /*0764*/ 	.word	0x00008420
        /*0768*/ 	.word	0x00000000
        /*076c*/ 	.word	0x00000000
        /*0770*/ 	.short	0x010a
        /*0772*/ 	.byte	0xff
	.zero		1


	//   ....[104]....
        /*0774*/ 	.word	0x00008480
        /*0778*/ 	.word	0x00000000
        /*077c*/ 	.word	0x00000000
        /*0780*/ 	.short	0x010a
        /*0782*/ 	.byte	0xff
	.zero		1


	//   ....[105]....
        /*0784*/ 	.word	0x000084e0
        /*0788*/ 	.word	0x00000000
        /*078c*/ 	.word	0x00000000
        /*0790*/ 	.short	0x010a
        /*0792*/ 	.byte	0xff
	.zero		1


	//   ....[106]....
        /*0794*/ 	.word	0x00008540
        /*0798*/ 	.word	0x00000000
        /*079c*/ 	.word	0x00000000
        /*07a0*/ 	.short	0x010a
        /*07a2*/ 	.byte	0xff
	.zero		1


	//   ....[107]....
        /*07a4*/ 	.word	0x000085a0
        /*07a8*/ 	.word	0x00000000
        /*07ac*/ 	.word	0x00000000
        /*07b0*/ 	.short	0x010a
        /*07b2*/ 	.byte	0xff
	.zero		1


	//   ....[108]....
        /*07b4*/ 	.word	0x000085f0
        /*07b8*/ 	.word	0x0000000c
        /*07bc*/ 	.word	0x00000080
        /*07c0*/ 	.short	0x010a
        /*07c2*/ 	.byte	0xff
	.zero		1


	//   ....[109]....
        /*07c4*/ 	.word	0x00008650
        /*07c8*/ 	.word	0x00000000
        /*07cc*/ 	.word	0x00000078
        /*07d0*/ 	.short	0x010a
        /*07d2*/ 	.byte	0xff
	.zero		1


	//   ....[110]....
        /*07d4*/ 	.word	0x000086b0
        /*07d8*/ 	.word	0x00000000
        /*07dc*/ 	.word	0x00000058
        /*07e0*/ 	.short	0x010a
        /*07e2*/ 	.byte	0xff
	.zero		1


	//   ....[111]....
        /*07e4*/ 	.word	0x00008710
        /*07e8*/ 	.word	0x00000009
        /*07ec*/ 	.word	0x00000058
        /*07f0*/ 	.short	0x010a
        /*07f2*/ 	.byte	0xff
	.zero		1


	//   ....[112]....
        /*07f4*/ 	.word	0x00008770
        /*07f8*/ 	.word	0x00000000
        /*07fc*/ 	.word	0x00000000
        /*0800*/ 	.short	0x010a
        /*0802*/ 	.byte	0xff
	.zero		1


	//   ....[113]....
        /*0804*/ 	.word	0x000087d0
        /*0808*/ 	.word	0x00000000
        /*080c*/ 	.word	0x00000000
        /*0810*/ 	.short	0x010a
        /*0812*/ 	.byte	0xff
	.zero		1


	//   ....[114]....
        /*0814*/ 	.word	0x00008820
        /*0818*/ 	.word	0x00000000
        /*081c*/ 	.word	0x00000080
        /*0820*/ 	.short	0x010a
        /*0822*/ 	.byte	0xff
	.zero		1


	//   ....[115]....
        /*0824*/ 	.word	0x00008870
        /*0828*/ 	.word	0x00000000
        /*082c*/ 	.word	0x00000040
        /*0830*/ 	.short	0x010a
        /*0832*/ 	.byte	0xff
	.zero		1


	//   ....[116]....
        /*0834*/ 	.word	0x000088c0
        /*0838*/ 	.word	0x0000006c
        /*083c*/ 	.word	0x000000a0
        /*0840*/ 	.short	0x010a
        /*0842*/ 	.byte	0xff
	.zero		1


	//   ....[117]....
        /*0844*/ 	.word	0x00008910
        /*0848*/ 	.word	0x00000002
        /*084c*/ 	.word	0x00000040
        /*0850*/ 	.short	0x010a
        /*0852*/ 	.byte	0xff
	.zero		1


	//----- nvinfo : EIATTR_NUM_MBARRIERS
	.align		4
.L_47:
        /*0854*/ 	.byte	0x03, 0x38
        /*0856*/ 	.short	0x0020


	//----- nvinfo : EIATTR_EXIT_INSTR_OFFSETS
	.align		4
        /*0858*/ 	.byte	0x04, 0x1c
        /*085a*/ 	.short	(.L_49 - .L_48)


	//   ....[0]....
.L_48:
        /*085c*/ 	.word	0x00002ae0


	//   ....[1]....
        /*0860*/ 	.word	0x00002fd0


	//   ....[2]....
        /*0864*/ 	.word	0x00003030


	//   ....[3]....
        /*0868*/ 	.word	0x00004100


	//   ....[4]....
        /*086c*/ 	.word	0x000050d0


	//   ....[5]....
        /*0870*/ 	.word	0x00005110


	//   ....[6]....
        /*0874*/ 	.word	0x00007e50


	//   ....[7]....
        /*0878*/ 	.word	0x00007ed0


	//   ....[8]....
        /*087c*/ 	.word	0x00007f00


	//   ....[9]....
        /*0880*/ 	.word	0x00007f70


	//----- nvinfo : EIATTR_MAX_THREADS
	.align		4
.L_49:
        /*0884*/ 	.byte	0x04, 0x05
        /*0886*/ 	.short	(.L_51 - .L_50)
.L_50:
        /*0888*/ 	.word	0x00000100
        /*088c*/ 	.word	0x00000001
        /*0890*/ 	.word	0x00000001


	//----- nvinfo : EIATTR_CRS_STACK_SIZE
	.align		4
.L_51:
        /*0894*/ 	.byte	0x04, 0x1e
        /*0896*/ 	.short	(.L_53 - .L_52)
.L_52:
        /*0898*/ 	.word	0x00000000


	//----- nvinfo : EIATTR_CBANK_PARAM_SIZE
	.align		4
.L_53:
        /*089c*/ 	.byte	0x03, 0x19
        /*089e*/ 	.short	0x0800


	//----- nvinfo : EIATTR_PARAM_CBANK
	.align		4
        /*08a0*/ 	.byte	0x04, 0x0a
        /*08a2*/ 	.short	(.L_55 - .L_54)
	.align		4
.L_54:
        /*08a4*/ 	.word	index@(.nv.constant0._ZN7cutlass13device_kernelINS_4gemm6kernel13GemmUniversalIN4cute5tupleIJiiiiEEENS1_10collective13CollectiveMmaINS1_35MainloopSm100TmaUmmaWarpSpecializedILi4ELi2ELi4ENS5_IJNS4_1CILi1EEENSA_ILi2EEESB_EEEEENS5_IJNSA_ILi128EEENSA_ILi64EEESF_EEENS_6half_tENS5_IJlSB_lEEESI_SJ_NS4_8TiledMMAINS4_8MMA_AtomIJNS4_20SM100_MMA_F16BF16_SSISI_SI_fLi128ELi64ELNS4_4UMMA5MajorE0ELSO_0ELNSN_7ScaleInE0ELSP_0EEEEEENS4_6LayoutINS5_IJSB_SB_SB_EEENS5_IJNSA_ILi0EEESU_SU_EEEEENS5_IJNS4_10UnderscoreESX_SX_EEEEENS4_23SM90_TMA_LOAD_MULTICASTENS4_14ComposedLayoutINS4_7SwizzleILi3ELi4ELi3EEENS4_18smem_ptr_flag_bitsILi16EEENSS_INS5_IJNSA_ILi8EEESG_EEENS5_IJSG_SB_EEEEEEEvNS4_8identityENS4_13SM90_TMA_LOADES1A_vS1B_EENS_8epilogue10collective18CollectiveEpilogueINS1E_23Sm100TmaWarpSpecializedILi3ELi2ELi32ELb1ELb0EEEJSH_NS5_IJNSS_ISF_SB_EENSS_INSA_ILi32EEESB_EEEEESI_SJ_SI_SJ_NS1E_6fusion15FusionCallbacksIS1I_NS1N_17LinearCombinationISI_fSI_fLNS_15FloatRoundStyleE2EEESH_S1M_JEEENS4_5SM1004TMEM4LOAD26SM100_TMEM_LOAD_32dp32b32xES1C_NS11_INS12_ILi2ELi4ELi3EEES15_NSS_INS5_IJS16_S1K_EEENS5_IJS1K_SB_EEEEEEENS4_39AutoVectorizingCopyWithAssumedAlignmentILi128EEENS4_14SM90_TMA_STOREES21_S23_S23_EEEvvEEEEvNT_6ParamsE)
        /*08a8*/ 	.short	0x0380
        /*08aa*/ 	.short	0x0800


	//----- nvinfo : EIATTR_SW_WAR
	.align		4
.L_55:
        /*08ac*/ 	.byte	0x04, 0x36
        /*08ae*/ 	.short	(.L_57 - .L_56)
.L_56:
        /*08b0*/ 	.word	0x00000008
.L_57:


//--------------------- .nv.callgraph             --------------------------
	.section	.nv.callgraph,"",@"SHT_CUDA_CALLGRAPH"
	.align	4
	.sectionentsize	8
	.align		4
        /*0000*/ 	.word	0x00000000
	.align		4
        /*0004*/ 	.word	0xffffffff
	.align		4
        /*0008*/ 	.word	index@(_ZN7cutlass13device_kernelINS_4gemm6kernel13GemmUniversalIN4cute5tupleIJiiiiEEENS1_10collective13CollectiveMmaINS1_35MainloopSm100TmaUmmaWarpSpecializedILi4ELi2ELi4ENS5_IJNS4_1CILi1EEENSA_ILi2EEESB_EEEEENS5_IJNSA_ILi128EEENSA_ILi64EEESF_EEENS_6half_tENS5_IJlSB_lEEESI_SJ_NS4_8TiledMMAINS4_8MMA_AtomIJNS4_20SM100_MMA_F16BF16_SSISI_SI_fLi128ELi64ELNS4_4UMMA5MajorE0ELSO_0ELNSN_7ScaleInE0ELSP_0EEEEEENS4_6LayoutINS5_IJSB_SB_SB_EEENS5_IJNSA_ILi0EEESU_SU_EEEEENS5_IJNS4_10UnderscoreESX_SX_EEEEENS4_23SM90_TMA_LOAD_MULTICASTENS4_14ComposedLayoutINS4_7SwizzleILi3ELi4ELi3EEENS4_18smem_ptr_flag_bitsILi16EEENSS_INS5_IJNSA_ILi8EEESG_EEENS5_IJSG_SB_EEEEEEEvNS4_8identityENS4_13SM90_TMA_LOADES1A_vS1B_EENS_8epilogue10collective18CollectiveEpilogueINS1E_23Sm100TmaWarpSpecializedILi3ELi2ELi32ELb1ELb0EEEJSH_NS5_IJNSS_ISF_SB_EENSS_INSA_ILi32EEESB_EEEEESI_SJ_SI_SJ_NS1E_6fusion15FusionCallbacksIS1I_NS1N_17LinearCombinationISI_fSI_fLNS_15FloatRoundStyleE2EEESH_S1M_JEEENS4_5SM1004TMEM4LOAD26SM100_TMEM_LOAD_32dp32b32xES1C_NS11_INS12_ILi2ELi4ELi3EEES15_NSS_INS5_IJS16_S1K_EEENS5_IJS1K_SB_EEEEEEENS4_39AutoVectorizingCopyWithAssumedAlignmentILi128EEENS4_14SM90_TMA_STOREES21_S23_S23_EEEvvEEEEvNT_6ParamsE)
	.align		4
        /*000c*/ 	.word	index@(__assertfail)
	.align		4
        /*0010*/ 	.word	0x00000000
	.align		4
        /*0014*/ 	.word	0xfffffffe
	.align		4
        /*0018*/ 	.word	0x00000000
	.align		4
        /*001c*/ 	.word	0xfffffffd
	.align		4
        /*0020*/ 	.word	0x00000000
	.align		4
        /*0024*/ 	.word	0xfffffffc


//--------------------- .nv.constant4             --------------------------
	.section	.nv.constant4,"a",@progbits
	.align	8
	.align		8
.nv.constant4:
        /*0000*/ 	.dword	__assertfail
	.align		8
        /*0008*/ 	.dword	__unnamed_1
	.align		8
        /*0010*/ 	.dword	__unnamed_2
	.align		8
        /*0018*/ 	.dword	_ZN40_INTERNAL_cc5f6999_4_k_cu_190deb0e_248684cuda3std3__45__cpo5beginE
	.align		8
        /*0020*/ 	.dword	_ZN40_INTERNAL_cc5f6999_4_k_cu_190deb0e_248684cuda3std3__45__cpo3endE
	.align		8
        /*0028*/ 	.dword	_ZN40_INTERNAL_cc5f6999_4_k_cu_190deb0e_248684cuda3std3__45__cpo6cbeginE
	.align		8
        /*0030*/ 	.dword	_ZN40_INTERNAL_cc5f6999_4_k_cu_190deb0e_248684cuda3std3__45__cpo4cendE
	.align		8
        /*0038*/ 	.dword	_ZN40_INTERNAL_cc5f6999_4_k_cu_190deb0e_248684cuda3std3__442_GLOBAL__N__cc5f6999_4_k_cu_190deb0e_248686ignoreE
	.align		8
        /*0040*/ 	.dword	_ZN40_INTERNAL_cc5f6999_4_k_cu_190deb0e_248684cuda3std3__419piecewise_constructE
	.align		8
        /*0048*/ 	.dword	_ZN40_INTERNAL_cc5f6999_4_k_cu_190deb0e_248684cuda3std3__48in_placeE
	.align		8
        /*0050*/ 	.dword	_ZN40_INTERNAL_cc5f6999_4_k_cu_190deb0e_248684cuda3std6ranges3__45__cpo4swapE
	.align		8
        /*0058*/ 	.dword	_ZN40_INTERNAL_cc5f6999_4_k_cu_190deb0e_248684cuda3std6ranges3__45__cpo9iter_moveE
	.align		8
        /*0060*/ 	.dword	_ZN40_INTERNAL_cc5f6999_4_k_cu_190deb0e_248684cute7productE
	.align		8
        /*0068*/ 	.dword	_ZN40_INTERNAL_cc5f6999_4_k_cu_190deb0e_248684cute1_E
	.align		8
        /*0070*/ 	.dword	$str$25
	.align		8
        /*0078*/ 	.dword	$str$26
	.align		8
        /*0080*/ 	.dword	$str$27
	.align		8
        /*0088*/ 	.dword	$str$28


//--------------------- .text._ZN7cutlass13device_kernelINS_4gemm6kernel13GemmUniversalIN4cute5tupleIJiiiiEEENS1_10collective13CollectiveMmaINS1_35MainloopSm100TmaUmmaWarpSpecializedILi4ELi2ELi4ENS5_IJNS4_1CILi1EEENSA_ILi2EEESB_EEEEENS5_IJNSA_ILi128EEENSA_ILi64EEESF_EEENS_6half_tENS5_IJlSB_lEEESI_SJ_NS4_8TiledMMAINS4_8MMA_AtomIJNS4_20SM100_MMA_F16BF16_SSISI_SI_fLi128ELi64ELNS4_4UMMA5MajorE0ELSO_0ELNSN_7ScaleInE0ELSP_0EEEEEENS4_6LayoutINS5_IJSB_SB_SB_EEENS5_IJNSA_ILi0EEESU_SU_EEEEENS5_IJNS4_10UnderscoreESX_SX_EEEEENS4_23SM90_TMA_LOAD_MULTICASTENS4_14ComposedLayoutINS4_7SwizzleILi3ELi4ELi3EEENS4_18smem_ptr_flag_bitsILi16EEENSS_INS5_IJNSA_ILi8EEESG_EEENS5_IJSG_SB_EEEEEEEvNS4_8identityENS4_13SM90_TMA_LOADES1A_vS1B_EENS_8epilogue10collective18CollectiveEpilogueINS1E_23Sm100TmaWarpSpecializedILi3ELi2ELi32ELb1ELb0EEEJSH_NS5_IJNSS_ISF_SB_EENSS_INSA_ILi32EEESB_EEEEESI_SJ_SI_SJ_NS1E_6fusion15FusionCallbacksIS1I_NS1N_17LinearCombinationISI_fSI_fLNS_15FloatRoundStyleE2EEESH_S1M_JEEENS4_5SM1004TMEM4LOAD26SM100_TMEM_LOAD_32dp32b32xES1C_NS11_INS12_ILi2ELi4ELi3EEES15_NSS_INS5_IJS16_S1K_EEENS5_IJS1K_SB_EEEEEEENS4_39AutoVectorizingCopyWithAssumedAlignmentILi128EEENS4_14SM90_TMA_STOREES21_S23_S23_EEEvvEEEEvNT_6ParamsE --------------------------
	.section	.text._ZN7cutlass13device_kernelINS_4gemm6kernel13GemmUniversalIN4cute5tupleIJiiiiEEENS1_10collective13CollectiveMmaINS1_35MainloopSm100TmaUmmaWarpSpecializedILi4ELi2ELi4ENS5_IJNS4_1CILi1EEENSA_ILi2EEESB_EEEEENS5_IJNSA_ILi128EEENSA_ILi64EEESF_EEENS_6half_tENS5_IJlSB_lEEESI_SJ_NS4_8TiledMMAINS4_8MMA_AtomIJNS4_20SM100_MMA_F16BF16_SSISI_SI_fLi128ELi64ELNS4_4UMMA5MajorE0ELSO_0ELNSN_7ScaleInE0ELSP_0EEEEEENS4_6LayoutINS5_IJSB_SB_SB_EEENS5_IJNSA_ILi0EEESU_SU_EEEEENS5_IJNS4_10UnderscoreESX_SX_EEEEENS4_23SM90_TMA_LOAD_MULTICASTENS4_14ComposedLayoutINS4_7SwizzleILi3ELi4ELi3EEENS4_18smem_ptr_flag_bitsILi16EEENSS_INS5_IJNSA_ILi8EEESG_EEENS5_IJSG_SB_EEEEEEEvNS4_8identityENS4_13SM90_TMA_LOADES1A_vS1B_EENS_8epilogue10collective18CollectiveEpilogueINS1E_23Sm100TmaWarpSpecializedILi3ELi2ELi32ELb1ELb0EEEJSH_NS5_IJNSS_ISF_SB_EENSS_INSA_ILi32EEESB_EEEEESI_SJ_SI_SJ_NS1E_6fusion15FusionCallbacksIS1I_NS1N_17LinearCombinationISI_fSI_fLNS_15FloatRoundStyleE2EEESH_S1M_JEEENS4_5SM1004TMEM4LOAD26SM100_TMEM_LOAD_32dp32b32xES1C_NS11_INS12_ILi2ELi4ELi3EEES15_NSS_INS5_IJS16_S1K_EEENS5_IJS1K_SB_EEEEEEENS4_39AutoVectorizingCopyWithAssumedAlignmentILi128EEENS4_14SM90_TMA_STOREES21_S23_S23_EEEvvEEEEvNT_6ParamsE,"ax",@progbits
	.align	128
.text._ZN7cutlass13device_kernelINS_4gemm6kernel13GemmUniversalIN4cute5tupleIJiiiiEEENS1_10collective13CollectiveMmaINS1_35MainloopSm100TmaUmmaWarpSpecializedILi4ELi2ELi4ENS5_IJNS4_1CILi1EEENSA_ILi2EEESB_EEEEENS5_IJNSA_ILi128EEENSA_ILi64EEESF_EEENS_6half_tENS5_IJlSB_lEEESI_SJ_NS4_8TiledMMAINS4_8MMA_AtomIJNS4_20SM100_MMA_F16BF16_SSISI_SI_fLi128ELi64ELNS4_4UMMA5MajorE0ELSO_0ELNSN_7ScaleInE0ELSP_0EEEEEENS4_6LayoutINS5_IJSB_SB_SB_EEENS5_IJNSA_ILi0EEESU_SU_EEEEENS5_IJNS4_10UnderscoreESX_SX_EEEEENS4_23SM90_TMA_LOAD_MULTICASTENS4_14ComposedLayoutINS4_7SwizzleILi3ELi4ELi3EEENS4_18smem_ptr_flag_bitsILi16EEENSS_INS5_IJNSA_ILi8EEESG_EEENS5_IJSG_SB_EEEEEEEvNS4_8identityENS4_13SM90_TMA_LOADES1A_vS1B_EENS_8epilogue10collective18CollectiveEpilogueINS1E_23Sm100TmaWarpSpecializedILi3ELi2ELi32ELb1ELb0EEEJSH_NS5_IJNSS_ISF_SB_EENSS_INSA_ILi32EEESB_EEEEESI_SJ_SI_SJ_NS1E_6fusion15FusionCallbacksIS1I_NS1N_17LinearCombinationISI_fSI_fLNS_15FloatRoundStyleE2EEESH_S1M_JEEENS4_5SM1004TMEM4LOAD26SM100_TMEM_LOAD_32dp32b32xES1C_NS11_INS12_ILi2ELi4ELi3EEES15_NSS_INS5_IJS16_S1K_EEENS5_IJS1K_SB_EEEEEEENS4_39AutoVectorizingCopyWithAssumedAlignmentILi128EEENS4_14SM90_TMA_STOREES21_S23_S23_EEEvvEEEEvNT_6ParamsE:
        .type           _ZN7cutlass13device_kernelINS_4gemm6kernel13GemmUniversalIN4cute5tupleIJiiiiEEENS1_10collective13CollectiveMmaINS1_35MainloopSm100TmaUmmaWarpSpecializedILi4ELi2ELi4ENS5_IJNS4_1CILi1EEENSA_ILi2EEESB_EEEEENS5_IJNSA_ILi128EEENSA_ILi64EEESF_EEENS_6half_tENS5_IJlSB_lEEESI_SJ_NS4_8TiledMMAINS4_8MMA_AtomIJNS4_20SM100_MMA_F16BF16_SSISI_SI_fLi128ELi64ELNS4_4UMMA5MajorE0ELSO_0ELNSN_7ScaleInE0ELSP_0EEEEEENS4_6LayoutINS5_IJSB_SB_SB_EEENS5_IJNSA_ILi0EEESU_SU_EEEEENS5_IJNS4_10UnderscoreESX_SX_EEEEENS4_23SM90_TMA_LOAD_MULTICASTENS4_14ComposedLayoutINS4_7SwizzleILi3ELi4ELi3EEENS4_18smem_ptr_flag_bitsILi16EEENSS_INS5_IJNSA_ILi8EEESG_EEENS5_IJSG_SB_EEEEEEEvNS4_8identityENS4_13SM90_TMA_LOADES1A_vS1B_EENS_8epilogue10collective18CollectiveEpilogueINS1E_23Sm100TmaWarpSpecializedILi3ELi2ELi32ELb1ELb0EEEJSH_NS5_IJNSS_ISF_SB_EENSS_INSA_ILi32EEESB_EEEEESI_SJ_SI_SJ_NS1E_6fusion15FusionCallbacksIS1I_NS1N_17LinearCombinationISI_fSI_fLNS_15FloatRoundStyleE2EEESH_S1M_JEEENS4_5SM1004TMEM4LOAD26SM100_TMEM_LOAD_32dp32b32xES1C_NS11_INS12_ILi2ELi4ELi3EEES15_NSS_INS5_IJS16_S1K_EEENS5_IJS1K_SB_EEEEEEENS4_39AutoVectorizingCopyWithAssumedAlignmentILi128EEENS4_14SM90_TMA_STOREES21_S23_S23_EEEvvEEEEvNT_6ParamsE,@function
        .size           _ZN7cutlass13device_kernelINS_4gemm6kernel13GemmUniversalIN4cute5tupleIJiiiiEEENS1_10collective13CollectiveMmaINS1_35MainloopSm100TmaUmmaWarpSpecializedILi4ELi2ELi4ENS5_IJNS4_1CILi1EEENSA_ILi2EEESB_EEEEENS5_IJNSA_ILi128EEENSA_ILi64EEESF_EEENS_6half_tENS5_IJlSB_lEEESI_SJ_NS4_8TiledMMAINS4_8MMA_AtomIJNS4_20SM100_MMA_F16BF16_SSISI_SI_fLi128ELi64ELNS4_4UMMA5MajorE0ELSO_0ELNSN_7ScaleInE0ELSP_0EEEEEENS4_6LayoutINS5_IJSB_SB_SB_EEENS5_IJNSA_ILi0EEESU_SU_EEEEENS5_IJNS4_10UnderscoreESX_SX_EEEEENS4_23SM90_TMA_LOAD_MULTICASTENS4_14ComposedLayoutINS4_7SwizzleILi3ELi4ELi3EEENS4_18smem_ptr_flag_bitsILi16EEENSS_INS5_IJNSA_ILi8EEESG_EEENS5_IJSG_SB_EEEEEEEvNS4_8identityENS4_13SM90_TMA_LOADES1A_vS1B_EENS_8epilogue10collective18CollectiveEpilogueINS1E_23Sm100TmaWarpSpecializedILi3ELi2ELi32ELb1ELb0EEEJSH_NS5_IJNSS_ISF_SB_EENSS_INSA_ILi32EEESB_EEEEESI_SJ_SI_SJ_NS1E_6fusion15FusionCallbacksIS1I_NS1N_17LinearCombinationISI_fSI_fLNS_15FloatRoundStyleE2EEESH_S1M_JEEENS4_5SM1004TMEM4LOAD26SM100_TMEM_LOAD_32dp32b32xES1C_NS11_INS12_ILi2ELi4ELi3EEES15_NSS_INS5_IJS16_S1K_EEENS5_IJS1K_SB_EEEEEEENS4_39AutoVectorizingCopyWithAssumedAlignmentILi128EEENS4_14SM90_TMA_STOREES21_S23_S23_EEEvvEEEEvNT_6ParamsE,(.L_x_161 - _ZN7cutlass13device_kernelINS_4gemm6kernel13GemmUniversalIN4cute5tupleIJiiiiEEENS1_10collective13CollectiveMmaINS1_35MainloopSm100TmaUmmaWarpSpecializedILi4ELi2ELi4ENS5_IJNS4_1CILi1EEENSA_ILi2EEESB_EEEEENS5_IJNSA_ILi128EEENSA_ILi64EEESF_EEENS_6half_tENS5_IJlSB_lEEESI_SJ_NS4_8TiledMMAINS4_8MMA_AtomIJNS4_20SM100_MMA_F16BF16_SSISI_SI_fLi128ELi64ELNS4_4UMMA5MajorE0ELSO_0ELNSN_7ScaleInE0ELSP_0EEEEEENS4_6LayoutINS5_IJSB_SB_SB_EEENS5_IJNSA_ILi0EEESU_SU_EEEEENS5_IJNS4_10UnderscoreESX_SX_EEEEENS4_23SM90_TMA_LOAD_MULTICASTENS4_14ComposedLayoutINS4_7SwizzleILi3ELi4ELi3EEENS4_18smem_ptr_flag_bitsILi16EEENSS_INS5_IJNSA_ILi8EEESG_EEENS5_IJSG_SB_EEEEEEEvNS4_8identityENS4_13SM90_TMA_LOADES1A_vS1B_EENS_8epilogue10collective18CollectiveEpilogueINS1E_23Sm100TmaWarpSpecializedILi3ELi2ELi32ELb1ELb0EEEJSH_NS5_IJNSS_ISF_SB_EENSS_INSA_ILi32EEESB_EEEEESI_SJ_SI_SJ_NS1E_6fusion15FusionCallbacksIS1I_NS1N_17LinearCombinationISI_fSI_fLNS_15FloatRoundStyleE2EEESH_S1M_JEEENS4_5SM1004TMEM4LOAD26SM100_TMEM_LOAD_32dp32b32xES1C_NS11_INS12_ILi2ELi4ELi3EEES15_NSS_INS5_IJS16_S1K_EEENS5_IJS1K_SB_EEEEEEENS4_39AutoVectorizingCopyWithAssumedAlignmentILi128EEENS4_14SM90_TMA_STOREES21_S23_S23_EEEvvEEEEvNT_6ParamsE)
        .other          _ZN7cutlass13device_kernelINS_4gemm6kernel13GemmUniversalIN4cute5tupleIJiiiiEEENS1_10collective13CollectiveMmaINS1_35MainloopSm100TmaUmmaWarpSpecializedILi4ELi2ELi4ENS5_IJNS4_1CILi1EEENSA_ILi2EEESB_EEEEENS5_IJNSA_ILi128EEENSA_ILi64EEESF_EEENS_6half_tENS5_IJlSB_lEEESI_SJ_NS4_8TiledMMAINS4_8MMA_AtomIJNS4_20SM100_MMA_F16BF16_SSISI_SI_fLi128ELi64ELNS4_4UMMA5MajorE0ELSO_0ELNSN_7ScaleInE0ELSP_0EEEEEENS4_6LayoutINS5_IJSB_SB_SB_EEENS5_IJNSA_ILi0EEESU_SU_EEEEENS5_IJNS4_10UnderscoreESX_SX_EEEEENS4_23SM90_TMA_LOAD_MULTICASTENS4_14ComposedLayoutINS4_7SwizzleILi3ELi4ELi3EEENS4_18smem_ptr_flag_bitsILi16EEENSS_INS5_IJNSA_ILi8EEESG_EEENS5_IJSG_SB_EEEEEEEvNS4_8identityENS4_13SM90_TMA_LOADES1A_vS1B_EENS_8epilogue10collective18CollectiveEpilogueINS1E_23Sm100TmaWarpSpecializedILi3ELi2ELi32ELb1ELb0EEEJSH_NS5_IJNSS_ISF_SB_EENSS_INSA_ILi32EEESB_EEEEESI_SJ_SI_SJ_NS1E_6fusion15FusionCallbacksIS1I_NS1N_17LinearCombinationISI_fSI_fLNS_15FloatRoundStyleE2EEESH_S1M_JEEENS4_5SM1004TMEM4LOAD26SM100_TMEM_LOAD_32dp32b32xES1C_NS11_INS12_ILi2ELi4ELi3EEES15_NSS_INS5_IJS16_S1K_EEENS5_IJS1K_SB_EEEEEEENS4_39AutoVectorizingCopyWithAssumedAlignmentILi128EEENS4_14SM90_TMA_STOREES21_S23_S23_EEEvvEEEEvNT_6ParamsE,@"STO_CUDA_ENTRY STV_DEFAULT"
_ZN7cutlass13device_kernelINS_4gemm6kernel13GemmUniversalIN4cute5tupleIJiiiiEEENS1_10collective13CollectiveMmaINS1_35MainloopSm100TmaUmmaWarpSpecializedILi4ELi2ELi4ENS5_IJNS4_1CILi1EEENSA_ILi2EEESB_EEEEENS5_IJNSA_ILi128EEENSA_ILi64EEESF_EEENS_6half_tENS5_IJlSB_lEEESI_SJ_NS4_8TiledMMAINS4_8MMA_AtomIJNS4_20SM100_MMA_F16BF16_SSISI_SI_fLi128ELi64ELNS4_4UMMA5MajorE0ELSO_0ELNSN_7ScaleInE0ELSP_0EEEEEENS4_6LayoutINS5_IJSB_SB_SB_EEENS5_IJNSA_ILi0EEESU_SU_EEEEENS5_IJNS4_10UnderscoreESX_SX_EEEEENS4_23SM90_TMA_LOAD_MULTICASTENS4_14ComposedLayoutINS4_7SwizzleILi3ELi4ELi3EEENS4_18smem_ptr_flag_bitsILi16EEENSS_INS5_IJNSA_ILi8EEESG_EEENS5_IJSG_SB_EEEEEEEvNS4_8identityENS4_13SM90_TMA_LOADES1A_vS1B_EENS_8epilogue10collective18CollectiveEpilogueINS1E_23Sm100TmaWarpSpecializedILi3ELi2ELi32ELb1ELb0EEEJSH_NS5_IJNSS_ISF_SB_EENSS_INSA_ILi32EEESB_EEEEESI_SJ_SI_SJ_NS1E_6fusion15FusionCallbacksIS1I_NS1N_17LinearCombinationISI_fSI_fLNS_15FloatRoundStyleE2EEESH_S1M_JEEENS4_5SM1004TMEM4LOAD26SM100_TMEM_LOAD_32dp32b32xES1C_NS11_INS12_ILi2ELi4ELi3EEES15_NSS_INS5_IJS16_S1K_EEENS5_IJS1K_SB_EEEEEEENS4_39AutoVectorizingCopyWithAssumedAlignmentILi128EEENS4_14SM90_TMA_STOREES21_S23_S23_EEEvvEEEEvNT_6ParamsE:
[----:B------:R-:W1:Y:S01]  /*0000*/  LDC R1, c[0x0][0x37c] ;  /* 0x0000df00ff017b82 */ /* 0x000e620000000800 */
[----:B------:R-:W2:Y:S01]  /*0010*/  S2R R91, SR_TID.X ;  /* 0x00000000005b7919 */ /* 0x000ea20000002100 */
[----:B------:R-:W3:Y:S01]  /*0020*/  LDCU.64 UR8, c[0x0][0x890] ;  /* 0x00011200ff0877ac */ /* 0x000ee20008000a00 */
[----:B------:R-:W-:Y:S02]  /*0030*/  PRMT R84, RZ, 0x7610, R84 ;  /* 0x00007610ff547816 */ /* 0x000fe40000000054 */
[----:B------:R-:W-:Y:S01]  /*0040*/  ELECT P3, URZ, PT ;  /* 0x0000000000ff782f */ /* 0x000fe20003860000 */
[----:B---3--:R-:W-:-:S04]  /*0050*/  UISETP.NE.U32.AND UP0, UPT, UR8, URZ, UPT ;  /* 0x000000ff0800728c */ /* 0x008fc8000bf05070 */
[----:B------:R-:W-:Y:S01]  /*0060*/  UISETP.NE.AND.EX UP0, UPT, UR9, URZ, UPT, UP0 ;  /* 0x000000ff0900728c */ /* 0x000fe2000bf05300 */
[----:B--2---:R-:W-:-:S05]  /*0070*/  SHF.R.U32.HI R85, RZ, 0x5, R91 ;  /* 0x00000005ff557819 */ /* 0x004fca000001165b */
[----:B------:R-:W2:Y:S02]  /*0080*/  SHFL.IDX PT, R0, R85, RZ, 0x1f ;  /* 0x00001fff55007589 */ /* 0x000ea400000e0000 */
[----:B--2---:R-:W-:Y:S01]  /*0090*/  R2UR UR22, R0 ;  /* 0x00000000001672ca */ /* 0x004fe200000e0000 */
[----:B-1----:R-:W-:-:S14]  /*00a0*/  BRA.U UP0, `(.L_x_0) ;  /* 0x0000000100307547 */ /* 0x002fdc000b800000 */
[----:B------:R-:W1:Y:S02]  /*00b0*/  LDCU.64 UR4, c[0x0][0x888] ;  /* 0x00011100ff0477ac */ /* 0x000e640008000a00 */
[----:B-1----:R-:W-:-:S04]  /*00c0*/  UISETP.NE.U32.AND UP0, UPT, UR4, URZ, UPT ;  /* 0x000000ff0400728c */ /* 0x002fc8000bf05070 */
[----:B------:R-:W-:-:S09]  /*00d0*/  UISETP.NE.AND.EX UP0, UPT, UR5, URZ, UPT, UP0 ;  /* 0x000000ff0500728c */ /* 0x000fd2000bf05300 */
[----:B------:R-:W-:Y:S05]  /*00e0*/  BRA.U !UP0, `(.L_x_1) ;  /* 0x0000000108147547 */ /* 0x000fea000b800000 */
[----:B------:R-:W1:Y:S01]  /*00f0*/  LDC.64 R2, c[0x0][0x888] ;  /* 0x00022200ff027b82 */ /* 0x000e620000000a00 */
[----:B------:R-:W1:Y:S02]  /*0100*/  LDCU.64 UR4, c[0x0][0x358] ;  /* 0x00006b00ff0477ac */ /* 0x000e640008000a00 */
[----:B-1----:R1:W5:Y:S01]  /*0110*/  LDG.E R41, desc[UR4][R2.64] ;  /* 0x0000000402297981 */ /* 0x002362000c1e1900 */
[----:B------:R-:W-:Y:S01]  /*0120*/  HFMA2 R84, -RZ, RZ, 0, 5.9604644775390625e-08 ;  /* 0x00000001ff547431 */ /* 0x000fe200000001ff */
[----:B------:R-:W-:Y:S05]  /*0130*/  BRA `(.L_x_0) ;  /* 0x00000000000c7947 */ /* 0x000fea0003800000 */
.L_x_1:
[----:B------:R-:W1:Y:S01]  /*0140*/  LDCU UR4, c[0x0][0x880] ;  /* 0x00011000ff0477ac */ /* 0x000e620008000800 */
[----:B------:R-:W-:Y:S01]  /*0150*/  HFMA2 R84, -RZ, RZ, 0, 5.9604644775390625e-08 ;  /* 0x00000001ff547431 */ /* 0x000fe200000001ff */
[----:B-1----:R-:W-:-:S07]  /*0160*/  MOV R41, UR4 ;  /* 0x0000000400297c02 */ /* 0x002fce0008000f00 */
.L_x_0:
[----:B------:R-:W2:Y:S02]  /*0170*/  LDCU.64 UR4, c[0x0][0x8b0] ;  /* 0x00011600ff0477ac */ /* 0x000ea40008000a00 */
[----:B--2---:R-:W-:-:S04]  /*0180*/  UISETP.NE.U32.AND UP0, UPT, UR4, URZ, UPT ;  /* 0x000000ff0400728c */ /* 0x004fc8000bf05070 */
[----:B------:R-:W-:-:S09]  /*0190*/  UISETP.NE.AND.EX UP0, UPT, UR5, URZ, UPT, UP0 ;  /* 0x000000ff0500728c */ /* 0x000fd2000bf05300 */
[----:B------:R-:W-:Y:S05]  /*01a0*/  BRA.U UP0, `(.L_x_2) ;  /* 0x0000000100287547 */ /* 0x000fea000b800000 */
[----:B------:R-:W2:Y:S02]  /*01b0*/  LDCU.64 UR4, c[0x0][0x8a8] ;  /* 0x00011500ff0477ac */ /* 0x000ea40008000a00 */
[----:B--2---:R-:W-:-:S04]  /*01c0*/  UISETP.NE.U32.AND UP0, UPT, UR4, URZ, UPT ;  /* 0x000000ff0400728c */ /* 0x004fc8000bf05070 */
[----:B------:R-:W-:-:S09]  /*01d0*/  UISETP.NE.AND.EX UP0, UPT, UR5, URZ, UPT, UP0 ;  /* 0x000000ff0500728c */ /* 0x000fd2000bf05300 */
[----:B------:R-:W-:Y:S05]  /*01e0*/  BRA.U !UP0, `(.L_x_3) ;  /* 0x0000000108107547 */ /* 0x000fea000b800000 */
[----:B------:R-:W2:Y:S01]  /*01f0*/  LDC.64 R38, c[0x0][0x8a8] ;  /* 0x00022a00ff267b82 */ /* 0x000ea20000000a00 */
[----:B------:R-:W2:Y:S02]  /*0200*/  LDCU.64 UR4, c[0x0][0x358] ;  /* 0x00006b00ff0477ac */ /* 0x000ea40008000a00 */
[----:B--2---:R2:W5:Y:S01]  /*0210*/  LDG.E R38, desc[UR4][R38.64] ;  /* 0x0000000426267981 */ /* 0x004562000c1e1900 */
[----:B------:R-:W-:Y:S05]  /*0220*/  BRA `(.L_x_2) ;  /* 0x0000000000087947 */ /* 0x000fea0003800000 */
.L_x_3:
[----:B------:R-:W2:Y:S02]  /*0230*/  LDCU UR4, c[0x0][0x8a0] ;  /* 0x00011400ff0477ac */ /* 0x000ea40008000800 */
[----:B--2---:R-:W-:Y:S02]  /*0240*/  MOV R38, UR4 ;  /* 0x0000000400267c02 */ /* 0x004fe40008000f00 */
.L_x_2:
[----:B------:R-:W-:Y:S01]  /*0250*/  IMAD.U32 R0, RZ, RZ, UR22 ;  /* 0x00000016ff007e24 */ /* 0x000fe2000f8e00ff */
[----:B------:R-:W-:Y:S04]  /*0260*/  BSSY.RECONVERGENT B0, `(.L_x_4) ;  /* 0x000000c000007945 */ /* 0x000fe80003800200 */
[C---:B------:R-:W-:Y:S02]  /*0270*/  ISETP.NE.OR P1, PT, R0.reuse, 0x1, !P3 ;  /* 0x000000010000780c */ /* 0x040fe40005f25670 */
[----:B------:R-:W-:-:S11]  /*0280*/  ISETP.NE.OR P0, PT, R0, 0x3, !P3 ;  /* 0x000000030000780c */ /* 0x000fd60005f05670 */
[----:B------:R-:W-:Y:S05]  /*0290*/  @P1 BRA `(.L_x_5) ;  /* 0x0000000000201947 */ /* 0x000fea0003800000 */
[----:B------:R-:W3:Y:S02]  /*02a0*/  LDCU.64 UR4, c[0x0][0x348] ;  /* 0x00006900ff0477ac */ /* 0x000ee40008000a00 */
[----:B---3--:R-:W-:Y:S02]  /*02b0*/  UIADD3 UR6, UP1, UPT, UR4, 0x80, URZ ;  /* 0x0000008004067890 */ /* 0x008fe4000ff3e0ff */
[----:B------:R-:W-:Y:S02]  /*02c0*/  UIADD3 UR4, UP0, UPT, UR4, 0x180, URZ ;  /* 0x0000018004047890 */ /* 0x000fe4000ff1e0ff */
[----:B------:R-:W-:Y:S02]  /*02d0*/  UIADD3.X UR7, UPT, UPT, URZ, UR5, URZ, UP1, !UPT ;  /* 0x00000005ff077290 */ /* 0x000fe40008ffe4ff */
[----:B------:R-:W-:-:S07]  /*02e0*/  UIADD3.X UR5, UPT, UPT, URZ, UR5, URZ, UP0, !UPT ;  /* 0x00000005ff057290 */ /* 0x000fce00087fe4ff */
[----:B------:R3:W-:Y:S02]  /*02f0*/  UTMACCTL.PF [UR6] ;  /* 0x00000000060079b9 */ /* 0x0007e40008040000 */
[----:B------:R3:W-:Y:S02]  /*0300*/  UTMACCTL.PF [UR4] ;  /* 0x00000000040079b9 */ /* 0x0007e40008040000 */
[----:B---3--:R-:W-:Y:S01]  /*0310*/  NOP ;  /* 0x0000000000007918 */ /* 0x008fe20000000000 */
.L_x_5:
[----:B------:R-:W-:Y:S05]  /*0320*/  BSYNC.RECONVERGENT B0 ;  /* 0x0000000000007941 */ /* 0x000fea0003800200 */
.L_x_4:
[----:B------:R-:W-:Y:S04]  /*0330*/  BSSY.RECONVERGENT B0, `(.L_x_6) ;  /* 0x000000a000007945 */ /* 0x000fe80003800200 */
        /* <DEDUP_REMOVED lines=9> */
.L_x_7:
[----:B------:R-:W-:Y:S05]  /*03d0*/  BSYNC.RECONVERGENT B0 ;  /* 0x0000000000007941 */ /* 0x000fea0003800200 */
.L_x_6:
[----:B------:R-:W3:Y:S01]  /*03e0*/  LDCU.64 UR4, c[0x0][0x888] ;  /* 0x00011100ff0477ac */ /* 0x000ee20008000a00 */
[----:B------:R-:W-:Y:S02]  /*03f0*/  UISETP.EQ.U32.AND UP1, UPT, UR8, URZ, UPT ;  /* 0x000000ff0800728c */ /* 0x000fe4000bf22070 */
[----:B------:R-:W-:Y:S02]  /*0400*/  UPLOP3.LUT UP3, UPT, UPT, UPT, UPT, 0x80, 0x8 ;  /* 0x000000000008789c */ /* 0x000fe40003f6f070 */
[----:B---3--:R-:W-:-:S04]  /*0410*/  UISETP.NE.U32.AND UP0, UPT, UR4, URZ, UPT ;  /* 0x000000ff0400728c */ /* 0x008fc8000bf05070 */
[----:B------:R-:W-:-:S04]  /*0420*/  UISETP.NE.AND.EX UP0, UPT, UR5, URZ, UPT, UP0 ;  /* 0x000000ff0500728c */ /* 0x000fc8000bf05300 */
[----:B------:R-:W-:-:S04]  /*0430*/  UISETP.EQ.OR.EX UP2, UPT, UR9, URZ, !UP0, UP1 ;  /* 0x000000ff0900728c */ /* 0x000fc8000c742710 */
[----:B------:R-:W-:-:S06]  /*0440*/  UP2UR UR4, UPR, URZ, 0x4 ;  /* 0x00000004ff047883 */ /* 0x000fcc0008000000 */
[----:B------:R-:W-:Y:S01]  /*0450*/  MOV R88, UR4 ;  /* 0x0000000400587c02 */ /* 0x000fe20008000f00 */
[----:B------:R-:W-:Y:S06]  /*0460*/  BRA.U !UP2, `(.L_x_8) ;  /* 0x000000010a207547 */ /* 0x000fec000b800000 */
[----:B------:R-:W-:Y:S01]  /*0470*/  UISETP.NE.U32.AND UP1, UPT, UR8, URZ, UPT ;  /* 0x000000ff0800728c */ /* 0x000fe2000bf25070 */
[----:B-----5:R-:W-:Y:S01]  /*0480*/  FSETP.NEU.AND P0, PT, R41, RZ, PT ;  /* 0x000000ff2900720b */ /* 0x020fe20003f0d000 */
[----:B------:R-:W-:Y:S02]  /*0490*/  USEL UR4, URZ, 0xffffffff, UP0 ;  /* 0xffffffffff047887 */ /* 0x000fe40008000000 */
[----:B------:R-:W-:-:S10]  /*04a0*/  UISETP.NE.AND.EX UP1, UPT, UR9, URZ, UPT, UP1 ;  /* 0x000000ff0900728c */ /* 0x000fd4000bf25310 */
[----:B------:R-:W-:Y:S01]  /*04b0*/  VOTEU.ANY UP0, P0 ;  /* 0x0000000000ff7886 */ /* 0x000fe20000000100 */
[----:B------:R-:W-:-:S04]  /*04c0*/  @!UP1 USEL UR4, URZ, 0xffffffff, UP0 ;  /* 0xffffffffff049887 */ /* 0x000fc80008000000 */
[----:B------:R-:W-:-:S04]  /*04d0*/  ULOP3.LUT UR4, UR4, 0x1, URZ, 0xc0, !UPT ;  /* 0x0000000104047892 */ /* 0x000fc8000f8ec0ff */
[----:B------:R-:W-:-:S11]  /*04e0*/  UISETP.NE.U32.AND UP3, UPT, UR4, 0x1, UPT ;  /* 0x000000010400788c */ /* 0x000fd6000bf65070 */
.L_x_8:
[----:B-1----:R-:W1:Y:S01]  /*04f0*/  SHFL.IDX PT, R2, R85, RZ, 0x1f ;  /* 0x00001fff55027589 */ /* 0x002e6200000e0000 */
[----:B------:R-:W-:-:S04]  /*0500*/  UISETP.NE.AND UP0, UPT, UR22, 0x2, UPT ;  /* 0x000000021600788c */ /* 0x000fc8000bf05270 */
[----:B------:R-:W-:Y:S01]  /*0510*/  USEL UR37, URZ, 0x1, UP0 ;  /* 0x00000001ff257887 */ /* 0x000fe20008000000 */
[----:B-1----:R-:W-:-:S13]  /*0520*/  ISETP.NE.AND P0, PT, R2, RZ, PT ;  /* 0x000000ff0200720c */ /* 0x002fda0003f05270 */
[----:B------:R-:W-:Y:S05]  /*0530*/  @P0 BRA `(.L_x_9) ;  /* 0x0000000000580947 */ /* 0x000fea0003800000 */
[----:B------:R-:W1:Y:S01]  /*0540*/  S2UR UR4, SR_CgaCtaId ;  /* 0x00000000000479c3 */ /* 0x000e620000008800 */
[----:B------:R-:W-:Y:S01]  /*0550*/  UMOV UR5, 0x400 ;  /* 0x0000040000057882 */ /* 0x000fe20000000000 */
[----:B------:R-:W-:Y:S01]  /*0560*/  UMOV UR8, 0x1 ;  /* 0x0000000100087882 */ /* 0x000fe20000000000 */
[----:B------:R-:W-:Y:S01]  /*0570*/  UMOV UR6, 0x2 ;  /* 0x0000000200067882 */ /* 0x000fe20000000000 */
[----:B------:R-:W-:-:S04]  /*0580*/  UIADD3 UR8, UPT, UPT, -UR8, 0x100000, URZ ;  /* 0x0010000008087890 */ /* 0x000fc8000fffe1ff */
[----:B------:R-:W-:Y:S02]  /*0590*/  USHF.L.U32 UR9, UR8, 0xb, URZ ;  /* 0x0000000b08097899 */ /* 0x000fe400080006ff */
[----:B------:R-:W-:Y:S02]  /*05a0*/  USHF.L.U32 UR8, UR8, 0x1, URZ ;  /* 0x0000000108087899 */ /* 0x000fe400080006ff */
[----:B------:R-:W-:-:S04]  /*05b0*/  UIADD3 UR6, UPT, UPT, -UR6, 0x100000, URZ ;  /* 0x0010000006067890 */ /* 0x000fc8000fffe1ff */
[----:B------:R-:W-:Y:S02]  /*05c0*/  USHF.L.U32 UR7, UR6, 0xb, URZ ;  /* 0x0000000b06077899 */ /* 0x000fe400080006ff */
[----:B------:R-:W-:Y:S01]  /*05d0*/  USHF.L.U32 UR6, UR6, 0x1, URZ ;  /* 0x0000000106067899 */ /* 0x000fe200080006ff */
[----:B------:R-:W-:Y:S01]  /*05e0*/  ELECT P0, URZ, PT ;  /* 0x0000000000ff782f */ /* 0x000fe20003800000 */
[----:B-1----:R-:W-:Y:S01]  /*05f0*/  ULEA UR4, UR4, UR5, 0x18 ;  /* 0x0000000504047291 */ /* 0x002fe2000f8ec0ff */
[----:B------:R-:W1:Y:S11]  /*0600*/  FENCE.VIEW.ASYNC.S ;  /* 0x00000000000073c6 */ /* 0x000e760000000000 */
[----:B-1----:R1:W3:Y:S01]  /*0610*/  SYNCS.EXCH.64 URZ, [UR4], UR8 ;  /* 0x0000000804ff75b2 */ /* 0x0022e20008000100 */
[----:B------:R1:W4:Y:S01]  /*0620*/  SYNCS.EXCH.64 URZ, [UR4+0x20], UR6 ;  /* 0x0000200604ff75b2 */ /* 0x0003220008000100 */
[----:B------:R1:W1:Y:S01]  /*0630*/  SYNCS.EXCH.64 URZ, [UR4+0x8], UR8 ;  /* 0x0000080804ff75b2 */ /* 0x0002620008000100 */
[----:B------:R1:W1:Y:S01]  /*0640*/  SYNCS.EXCH.64 URZ, [UR4+0x28], UR6 ;  /* 0x0000280604ff75b2 */ /* 0x0002620008000100 */
[----:B------:R1:W1:Y:S01]  /*0650*/  SYNCS.EXCH.64 URZ, [UR4+0x10], UR8 ;  /* 0x0000100804ff75b2 */ /* 0x0002620008000100 */
[----:B------:R1:W1:Y:S01]  /*0660*/  SYNCS.EXCH.64 URZ, [UR4+0x30], UR6 ;  /* 0x0000300604ff75b2 */ /* 0x0002620008000100 */
[----:B------:R1:W1:Y:S01]  /*0670*/  SYNCS.EXCH.64 URZ, [UR4+0x18], UR8 ;  /* 0x0000180804ff75b2 */ /* 0x0002620008000100 */
[----:B------:R1:W1:Y:S01]  /*0680*/  SYNCS.EXCH.64 URZ, [UR4+0x38], UR6 ;  /* 0x0000380604ff75b2 */ /* 0x0002620008000100 */
[----:B------:R-:W-:Y:S01]  /*0690*/  NOP ;  /* 0x0000000000007918 */ /* 0x000fe20000000000 */
.L_x_9:
[----:B------:R-:W2:Y:S01]  /*06a0*/  SHFL.IDX PT, R2, R85, RZ, 0x1f ;  /* 0x00001fff55027589 */ /* 0x000ea200000e0000 */
[----:B------:R-:W-:Y:S01]  /*06b0*/  NOP ;  /* 0x0000000000007918 */ /* 0x000fe20000000000 */
[----:B--2---:R-:W-:-:S13]  /*06c0*/  ISETP.NE.AND P0, PT, R2, 0x1, PT ;  /* 0x000000010200780c */ /* 0x004fda0003f05270 */
[----:B------:R-:W-:Y:S05]  /*06d0*/  @P0 BRA `(.L_x_10) ;  /* 0x0000000000500947 */ /* 0x000fea0003800000 */
[----:B-1----:R-:W1:Y:S01]  /*06e0*/  S2UR UR4, SR_CgaCtaId ;  /* 0x00000000000479c3 */ /* 0x002e620000008800 */
        /* <DEDUP_REMOVED lines=12> */
[----:B-1----:R2:W1:Y:S01]  /*07b0*/  SYNCS.EXCH.64 URZ, [UR4+0x40], UR8 ;  /* 0x0000400804ff75b2 */ /* 0x0024620008000100 */
[----:B------:R2:W1:Y:S01]  /*07c0*/  SYNCS.EXCH.64 URZ, [UR4+0x58], UR6 ;  /* 0x0000580604ff75b2 */ /* 0x0004620008000100 */
[----:B------:R2:W1:Y:S01]  /*07d0*/  SYNCS.EXCH.64 URZ, [UR4+0x48], UR8 ;  /* 0x0000480804ff75b2 */ /* 0x0004620008000100 */
[----:B------:R2:W1:Y:S01]  /*07e0*/  SYNCS.EXCH.64 URZ, [UR4+0x60], UR6 ;  /* 0x0000600604ff75b2 */ /* 0x0004620008000100 */
[----:B------:R2:W1:Y:S01]  /*07f0*/  SYNCS.EXCH.64 URZ, [UR4+0x50], UR8 ;  /* 0x0000500804ff75b2 */ /* 0x0004620008000100 */
[----:B------:R2:W1:Y:S02]  /*0800*/  SYNCS.EXCH.64 URZ, [UR4+0x68], UR6 ;  /* 0x0000680604ff75b2 */ /* 0x0004640008000100 */
[----:B--2---:R-:W-:Y:S01]  /*0810*/  NOP ;  /* 0x0000000000007918 */ /* 0x004fe20000000000 */
.L_x_10:
[----:B------:R-:W2:Y:S01]  /*0820*/  SHFL.IDX PT, R2, R85, RZ, 0x1f ;  /* 0x00001fff55027589 */ /* 0x000ea200000e0000 */
[----:B------:R-:W-:Y:S01]  /*0830*/  NOP ;  /* 0x0000000000007918 */ /* 0x000fe20000000000 */
[----:B--2---:R-:W-:-:S13]  /*0840*/  ISETP.NE.AND P0, PT, R2, 0x3, PT ;  /* 0x000000030200780c */ /* 0x004fda0003f05270 */
[----:B------:R-:W-:Y:S05]  /*0850*/  @P0 BRA `(.L_x_11) ;  /* 0x0000000000300947 */ /* 0x000fea0003800000 */
[----:B-1----:R-:W1:Y:S01]  /*0860*/  S2UR UR6, SR_CgaCtaId ;  /* 0x00000000000679c3 */ /* 0x002e620000008800 */
[----:B------:R-:W-:Y:S01]  /*0870*/  UMOV UR4, 0x400 ;  /* 0x0000040000047882 */ /* 0x000fe20000000000 */
[----:B------:R-:W-:Y:S01]  /*0880*/  UMOV UR5, 0x20 ;  /* 0x0000002000057882 */ /* 0x000fe20000000000 */
[----:B------:R-:W-:Y:S01]  /*0890*/  ELECT P0, URZ, PT ;  /* 0x0000000000ff782f */ /* 0x000fe20003800000 */
[----:B-1----:R-:W-:Y:S02]  /*08a0*/  ULEA UR6, UR6, UR4, 0x18 ;  /* 0x0000000406067291 */ /* 0x002fe4000f8ec0ff */
[----:B------:R-:W-:-:S04]  /*08b0*/  UIADD3 UR4, UPT, UPT, -UR5, 0x100000, URZ ;  /* 0x0010000005047890 */ /* 0x000fc8000fffe1ff */
[----:B------:R-:W-:Y:S02]  /*08c0*/  USHF.L.U32 UR5, UR4, 0xb, URZ ;  /* 0x0000000b04057899 */ /* 0x000fe400080006ff */
[----:B------:R-:W-:Y:S01]  /*08d0*/  USHF.L.U32 UR4, UR4, 0x1, URZ ;  /* 0x0000000104047899 */ /* 0x000fe200080006ff */
[----:B------:R-:W1:Y:S11]  /*08e0*/  FENCE.VIEW.ASYNC.S ;  /* 0x00000000000073c6 */ /* 0x000e760000000000 */
[----:B-1----:R2:W1:Y:S01]  /*08f0*/  SYNCS.EXCH.64 URZ, [UR6+0x70], UR4 ;  /* 0x0000700406ff75b2 */ /* 0x0024620008000100 */
[----:B------:R2:W1:Y:S02]  /*0900*/  SYNCS.EXCH.64 URZ, [UR6+0x78], UR4 ;  /* 0x0000780406ff75b2 */ /* 0x0004640008000100 */
[----:B--2---:R-:W-:Y:S01]  /*0910*/  NOP ;  /* 0x0000000000007918 */ /* 0x004fe20000000000 */
.L_x_11:
[----:B------:R-:W2:Y:S01]  /*0920*/  SHFL.IDX PT, R2, R85, RZ, 0x1f ;  /* 0x00001fff55027589 */ /* 0x000ea200000e0000 */
[----:B------:R-:W-:Y:S01]  /*0930*/  NOP ;  /* 0x0000000000007918 */ /* 0x000fe20000000000 */
[----:B--2---:R-:W-:-:S13]  /*0940*/  ISETP.NE.AND P0, PT, R2, 0x4, PT ;  /* 0x000000040200780c */ /* 0x004fda0003f05270 */
[----:B------:R-:W-:Y:S05]  /*0950*/  @P0 BRA `(.L_x_12) ;  /* 0x00000000004c0947 */ /* 0x000fea0003800000 */
[----:B-1----:R-:W1:Y:S01]  /*0960*/  S2UR UR6, SR_CgaCtaId ;  /* 0x00000000000679c3 */ /* 0x002e620000008800 */
[----:B------:R-:W-:Y:S01]  /*0970*/  UMOV UR4, 0x1e0 ;  /* 0x000001e000047882 */ /* 0x000fe20000000000 */
[----:B------:R-:W-:Y:S01]  /*0980*/  UMOV UR5, 0x400 ;  /* 0x0000040000057882 */ /* 0x000fe20000000000 */
[----:B------:R-:W-:Y:S01]  /*0990*/  USEL UR4, UR4, 0x1a0, UP3 ;  /* 0x000001a004047887 */ /* 0x000fe20009800000 */
[----:B------:R-:W-:Y:S01]  /*09a0*/  UMOV UR8, 0x1 ;  /* 0x0000000100087882 */ /* 0x000fe20000000000 */
[----:B------:R-:W-:Y:S01]  /*09b0*/  ELECT P0, URZ, PT ;  /* 0x0000000000ff782f */ /* 0x000fe20003800000 */
[----:B------:R-:W-:-:S04]  /*09c0*/  UIADD3 UR8, UPT, UPT, -UR8, 0x100000, URZ ;  /* 0x0010000008087890 */ /* 0x000fc8000fffe1ff */
[----:B------:R-:W-:Y:S02]  /*09d0*/  USHF.L.U32 UR9, UR8, 0xb, URZ ;  /* 0x0000000b08097899 */ /* 0x000fe400080006ff */
[----:B------:R-:W-:Y:S02]  /*09e0*/  USHF.L.U32 UR8, UR8, 0x1, URZ ;  /* 0x0000000108087899 */ /* 0x000fe400080006ff */
[----:B-1----:R-:W-:Y:S02]  /*09f0*/  ULEA UR6, UR6, UR5, 0x18 ;  /* 0x0000000506067291 */ /* 0x002fe4000f8ec0ff */
[----:B------:R-:W-:-:S04]  /*0a00*/  UIADD3 UR4, UPT, UPT, -UR4, 0x100000, URZ ;  /* 0x0010000004047890 */ /* 0x000fc8000fffe1ff */
[----:B------:R-:W-:Y:S02]  /*0a10*/  USHF.L.U32 UR5, UR4, 0xb, URZ ;  /* 0x0000000b04057899 */ /* 0x000fe400080006ff */
[----:B------:R-:W-:Y:S01]  /*0a20*/  USHF.L.U32 UR4, UR4, 0x1, URZ ;  /* 0x0000000104047899 */ /* 0x000fe200080006ff */
[----:B------:R-:W1:Y:S03]  /*0a30*/  FENCE.VIEW.ASYNC.S ;  /* 0x00000000000073c6 */ /* 0x000e660000000000 */
[----:B-1----:R2:W1:Y:S08]  /*0a40*/  SYNCS.EXCH.64 URZ, [UR6+0x80], UR8 ;  /* 0x0000800806ff75b2 */ /* 0x0024700008000100 */
[----:B------:R2:W1:Y:S01]  /*0a50*/  SYNCS.EXCH.64 URZ, [UR6+0x90], UR4 ;  /* 0x0000900406ff75b2 */ /* 0x0004620008000100 */
[----:B------:R2:W1:Y:S01]  /*0a60*/  SYNCS.EXCH.64 URZ, [UR6+0x88], UR8 ;  /* 0x0000880806ff75b2 */ /* 0x0004620008000100 */
[----:B------:R2:W1:Y:S02]  /*0a70*/  SYNCS.EXCH.64 URZ, [UR6+0x98], UR4 ;  /* 0x0000980406ff75b2 */ /* 0x0004640008000100 */
[----:B--2---:R-:W-:Y:S01]  /*0a80*/  NOP ;  /* 0x0000000000007918 */ /* 0x004fe20000000000 */
.L_x_12:
        /* <DEDUP_REMOVED lines=22> */
[----:B------:R2:W1:Y:S01]  /*0bf0*/  SYNCS.EXCH.64 URZ, [UR4+0xd0], UR6 ;  /* 0x0000d00604ff75b2 */ /* 0x0004620008000100 */
[----:B------:R2:W1:Y:S01]  /*0c00*/  SYNCS.EXCH.64 URZ, [UR4+0xb8], UR8 ;  /* 0x0000b80804ff75b2 */ /* 0x0004620008000100 */
[----:B------:R2:W1:Y:S02]  /*0c10*/  SYNCS.EXCH.64 URZ, [UR4+0xd8], UR6 ;  /* 0x0000d80604ff75b2 */ /* 0x0004640008000100 */
[----:B--2---:R-:W-:Y:S01]  /*0c20*/  NOP ;  /* 0x0000000000007918 */ /* 0x004fe20000000000 */
.L_x_13:
[----:B------:R-:W2:Y:S01]  /*0c30*/  SHFL.IDX PT, R2, R85, RZ, 0x1f ;  /* 0x00001fff55027589 */ /* 0x000ea200000e0000 */
[----:B------:R-:W1:Y:S01]  /*0c40*/  S2UR UR54, SR_CgaCtaId ;  /* 0x00000000003679c3 */ /* 0x000e620000008800 */
[----:B------:R-:W-:Y:S01]  /*0c50*/  NOP ;  /* 0x0000000000007918 */ /* 0x000fe20000000000 */
[----:B--2---:R-:W-:-:S13]  /*0c60*/  ISETP.NE.AND P0, PT, R2, 0x3, PT ;  /* 0x000000030200780c */ /* 0x004fda0003f05270 */
[----:B-1----:R-:W-:Y:S05]  /*0c70*/  @P0 BRA `(.L_x_14) ;  /* 0x0000000000340947 */ /* 0x002fea0003800000 */
[----:B------:R-:W-:Y:S01]  /*0c80*/  UMOV UR4, 0x400 ;  /* 0x0000040000047882 */ /* 0x000fe20000000000 */
[----:B------:R-:W-:Y:S01]  /*0c90*/  UMOV UR6, 0x20 ;  /* 0x0000002000067882 */ /* 0x000fe20000000000 */
[----:B------:R-:W-:Y:S02]  /*0ca0*/  ULEA UR4, UR54, UR4, 0x18 ;  /* 0x0000000436047291 */ /* 0x000fe4000f8ec0ff */
[----:B------:R-:W-:-:S04]  /*0cb0*/  UIADD3 UR6, UPT, UPT, -UR6, 0x100000, URZ ;  /* 0x0010000006067890 */ /* 0x000fc8000fffe1ff */
[----:B------:R-:W-:Y:S02]  /*0cc0*/  USHF.L.U32 UR7, UR6, 0xb, URZ ;  /* 0x0000000b06077899 */ /* 0x000fe400080006ff */
[----:B------:R-:W-:Y:S01]  /*0cd0*/  USHF.L.U32 UR6, UR6, 0x1, URZ ;  /* 0x0000000106067899 */ /* 0x000fe200080006ff */
[----:B------:R-:W-:Y:S01]  /*0ce0*/  ELECT P0, URZ, PT ;  /* 0x0000000000ff782f */ /* 0x000fe20003800000 */
[----:B------:R-:W1:Y:S10]  /*0cf0*/  FENCE.VIEW.ASYNC.S ;  /* 0x00000000000073c6 */ /* 0x000e740000000000 */
[----:B-1----:R1:W2:Y:S01]  /*0d00*/  SYNCS.EXCH.64 URZ, [UR4+0xe0], UR6 ;  /* 0x0000e00604ff75b2 */ /* 0x0022a20008000100 */
[----:B------:R1:W1:Y:S01]  /*0d10*/  SYNCS.EXCH.64 URZ, [UR4+0xf0], UR6 ;  /* 0x0000f00604ff75b2 */ /* 0x0002620008000100 */
[----:B------:R1:W1:Y:S01]  /*0d20*/  SYNCS.EXCH.64 URZ, [UR4+0xe8], UR6 ;  /* 0x0000e80604ff75b2 */ /* 0x0002620008000100 */
[----:B------:R1:W1:Y:S01]  /*0d30*/  SYNCS.EXCH.64 URZ, [UR4+0xf8], UR6 ;  /* 0x0000f80604ff75b2 */ /* 0x0002620008000100 */
[----:B------:R-:W-:Y:S01]  /*0d40*/  NOP ;  /* 0x0000000000007918 */ /* 0x000fe20000000000 */
.L_x_14:
[----:B-1----:R-:W1:Y:S01]  /*0d50*/  LDCU UR4, c[0x0][0x36c] ;  /* 0x00006d80ff0477ac */ /* 0x002e620008000800 */
[----:B------:R-:W-:Y:S01]  /*0d60*/  ISETP.NE.OR P3, PT, R0, 0x2, !P3 ;  /* 0x000000020000780c */ /* 0x000fe20005f65670 */
[----:B------:R-:W-:Y:S01]  /*0d70*/  NOP ;  /* 0x0000000000007918 */ /* 0x000fe20000000000 */
[----:B------:R-:W-:Y:S01]  /*0d80*/  LOP3.LUT R0, R91, 0x1f, RZ, 0xc0, !PT ;  /* 0x0000001f5b007812 */ /* 0x000fe200078ec0ff */
[----:B------:R-:W-:Y:S02]  /*0d90*/  UISETP.NE.AND UP4, UPT, UR22, URZ, UPT ;  /* 0x000000ff1600728c */ /* 0x000fe4000bf85270 */
[----:B-1----:R-:W-:-:S09]  /*0da0*/  UISETP.EQ.U32.AND UP5, UPT, UR4, 0x1, UPT ;  /* 0x000000010400788c */ /* 0x002fd2000bfa2070 */
[----:B------:R-:W-:Y:S05]  /*0db0*/  BRA.U !UP5, `(.L_x_15) ;  /* 0x000000010d087547 */ /* 0x000fea000b800000 */
[----:B--234-:R-:W-:Y:S01]  /*0dc0*/  UCGABAR_ARV ;  /* 0x00000000000079c7 */ /* 0x01cfe20008000000 */
[----:B------:R-:W-:Y:S05]  /*0dd0*/  BRA `(.L_x_16) ;  /* 0x0000000000047947 */ /* 0x000fea0003800000 */
.L_x_15:
[----:B--234-:R-:W-:Y:S01]  /*0de0*/  NOP ;  /* 0x0000000000007918 */ /* 0x01cfe20000000000 */
.L_x_16:
[----:B------:R-:W1:Y:S01]  /*0df0*/  S2UR UR7, SR_CTAID.X ;  /* 0x00000000000779c3 */ /* 0x000e620000002500 */
[----:B------:R-:W-:-:S05]  /*0e00*/  CS2R.32 R87, SR_CgaSize ;  /* 0x0000000000577805 */ /* 0x000fca0000008a00 */
[----:B------:R-:W-:-:S05]  /*0e10*/  IMAD R87, R87, -0xa0, RZ ;  /* 0xffffff6057577824 */ /* 0x000fca00078e02ff */
[----:B------:R-:W-:-:S14]  /*0e20*/  R2UR UR5, R87 ;  /* 0x00000000570572ca */ /* 0x000fdc00000e0000 */
[----:B------:R-:W2:Y:S01]  /*0e30*/  LDCU UR5, c[0x0][UR5+0x2b0] ;  /* 0x00005600050577ac */ /* 0x000ea20008000800 */
[----:B------:R-:W-:-:S05]  /*0e40*/  CS2R.32 R87, SR_CgaSize ;  /* 0x0000000000577805 */ /* 0x000fca0000008a00 */
[----:B------:R-:W-:-:S05]  /*0e50*/  IMAD R87, R87, -0xa0, RZ ;  /* 0xffffff6057577824 */ /* 0x000fca00078e02ff */
[----:B------:R-:W-:-:S14]  /*0e60*/  R2UR UR4, R87 ;  /* 0x00000000570472ca */ /* 0x000fdc00000e0000 */
[----:B------:R-:W3:Y:S01]  /*0e70*/  LDCU UR4, c[0x0][UR4+0x2b4] ;  /* 0x00005680040477ac */ /* 0x000ee20008000800 */
[----:B------:R-:W4:Y:S01]  /*0e80*/  S2UR UR8, SR_CTAID.Y ;  /* 0x00000000000879c3 */ /* 0x000f220000002600 */
[----:B------:R-:W-:-:S05]  /*0e90*/  CS2R.32 R87, SR_CgaSize ;  /* 0x0000000000577805 */ /* 0x000fca0000008a00 */
[----:B------:R-:W-:-:S05]  /*0ea0*/  IMAD R87, R87, -0xa0, RZ ;  /* 0xffffff6057577824 */ /* 0x000fca00078e02ff */
[----:B------:R-:W-:-:S14]  /*0eb0*/  R2UR UR9, R87 ;  /* 0x00000000570972ca */ /* 0x000fdc00000e0000 */
[----:B------:R-:W3:Y:S01]  /*0ec0*/  LDCU UR9, c[0x0][UR9+0x2a0] ;  /* 0x00005400090977ac */ /* 0x000ee20008000800 */
[----:B------:R-:W-:-:S05]  /*0ed0*/  CS2R.32 R87, SR_CgaSize ;  /* 0x0000000000577805 */ /* 0x000fca0000008a00 */
[----:B------:R-:W-:-:S05]  /*0ee0*/  IMAD R87, R87, -0xa0, RZ ;  /* 0xffffff6057577824 */ /* 0x000fca00078e02ff */
[----:B------:R-:W-:-:S14]  /*0ef0*/  R2UR UR10, R87 ;  /* 0x00000000570a72ca */ /* 0x000fdc00000e0000 */
[----:B------:R-:W3:Y:S01]  /*0f00*/  LDCU UR10, c[0x0][UR10+0x2a4] ;  /* 0x000054800a0a77ac */ /* 0x000ee20008000800 */
[----:B------:R-:W3:Y:S01]  /*0f10*/  S2UR UR36, SR_CTAID.Z ;  /* 0x00000000002479c3 */ /* 0x000ee20000002700 */
[----:B------:R-:W3:Y:S01]  /*0f20*/  LDCU UR23, c[0x0][0xb24] ;  /* 0x00016480ff1777ac */ /* 0x000ee20008000800 */
[----:B------:R-:W3:Y:S01]  /*0f30*/  LDCU UR42, c[0x0][0xb24] ;  /* 0x00016480ff2a77ac */ /* 0x000ee20008000800 */
[----:B-1----:R-:W-:Y:S01]  /*0f40*/  I2FP.F32.U32 R3, UR7 ;  /* 0x0000000700037c45 */ /* 0x002fe20008201000 */
[----:B------:R-:W1:Y:S04]  /*0f50*/  LDCU UR27, c[0x0][0xb30] ;  /* 0x00016600ff1b77ac */ /* 0x000e680008000800 */
[----:B--2---:R-:W-:Y:S01]  /*0f60*/  FMUL R3, R3, UR5 ;  /* 0x0000000503037c20 */ /* 0x004fe20008400000 */
[----:B------:R-:W-:Y:S01]  /*0f70*/  USHF.L.U32 UR29, UR54, 0xc, URZ ;  /* 0x0000000c361d7899 */ /* 0x000fe200080006ff */
[----:B----4-:R-:W-:Y:S01]  /*0f80*/  I2FP.F32.U32 R2, UR8 ;  /* 0x0000000800027c45 */ /* 0x010fe20008201000 */
[----:B------:R-:W-:Y:S01]  /*0f90*/  UMOV UR25, UR7 ;  /* 0x0000000700197c82 */ /* 0x000fe20008000000 */
[----:B------:R-:W-:-:S02]  /*0fa0*/  UMOV UR26, UR8 ;  /* 0x00000008001a7c82 */ /* 0x000fc40008000000 */
[----:B------:R-:W2:Y:S01]  /*0fb0*/  F2I.U32.TRUNC.NTZ R3, R3 ;  /* 0x0000000300037305 */ /* 0x000ea2000020f000 */
[----:B---3--:R-:W-:Y:S01]  /*0fc0*/  UISETP.GE.AND UP2, UPT, UR23, 0x1, UPT ;  /* 0x000000011700788c */ /* 0x008fe2000bf46270 */
[----:B------:R-:W-:-:S06]  /*0fd0*/  FMUL R2, R2, UR4 ;  /* 0x0000000402027c20 */ /* 0x000fcc0008400000 */
[----:B------:R-:W3:Y:S01]  /*0fe0*/  F2I.U32.TRUNC.NTZ R2, R2 ;  /* 0x0000000200027305 */ /* 0x000ee2000020f000 */
[----:B--2---:R-:W-:Y:S02]  /*0ff0*/  R2UR UR4, R3 ;  /* 0x00000000030472ca */ /* 0x004fe400000e0000 */
[----:B---3--:R-:W-:Y:S02]  /*1000*/  R2UR UR6, R2 ;  /* 0x00000000020672ca */ /* 0x008fe400000e0000 */
[----:B------:R-:W-:-:S09]  /*1010*/  PRMT R2, RZ, 0x7610, R2 ;  /* 0x00007610ff027816 */ /* 0x000fd20000000002 */
[----:B------:R-:W-:-:S04]  /*1020*/  UIADD3 UR5, UPT, UPT, -UR4, URZ, URZ ;  /* 0x000000ff04057290 */ /* 0x000fc8000fffe1ff */
[----:B------:R-:W-:Y:S02]  /*1030*/  UIMAD UR5, UR9, UR5, UR7 ;  /* 0x00000005090572a4 */ /* 0x000fe4000f8e0207 */
[----:B------:R-:W-:-:S04]  /*1040*/  UIADD3 UR4, UPT, UPT, -UR6, URZ, URZ ;  /* 0x000000ff06047290 */ /* 0x000fc8000fffe1ff */
[----:B------:R-:W-:Y:S01]  /*1050*/  IMAD.U32 R87, RZ, RZ, UR5 ;  /* 0x00000005ff577e24 */ /* 0x000fe2000f8e00ff */
[----:B------:R-:W-:-:S06]  /*1060*/  UIMAD UR4, UR10, UR4, UR8 ;  /* 0x000000040a0472a4 */ /* 0x000fcc000f8e0208 */
[----:B------:R-:W-:Y:S01]  /*1070*/  IMAD.U32 R86, RZ, RZ, UR4 ;  /* 0x00000004ff567e24 */ /* 0x000fe2000f8e00ff */
[----:B-1----:R-:W-:Y:S06]  /*1080*/  BRA.U UP4, `(.L_x_17) ;  /* 0x00000001042c7547 */ /* 0x002fec000b800000 */
[----:B------:R-:W-:Y:S02]  /*1090*/  R2UR UR5, R86 ;  /* 0x00000000560572ca */ /* 0x000fe400000e0000 */
[----:B------:R-:W-:-:S11]  /*10a0*/  R2UR UR4, R87 ;  /* 0x00000000570472ca */ /* 0x000fd600000e0000 */
[----:B------:R-:W-:Y:S02]  /*10b0*/  UISETP.NE.AND UP0, UPT, UR5, URZ, UPT ;  /* 0x000000ff0500728c */ /* 0x000fe4000bf05270 */
[----:B------:R-:W-:Y:S02]  /*10c0*/  UISETP.NE.AND UP1, UPT, UR5, 0x1, UPT ;  /* 0x000000010500788c */ /* 0x000fe4000bf25270 */
[----:B------:R-:W-:-:S04]  /*10d0*/  UISETP.EQ.OR UP0, UPT, UR4, URZ, !UP0 ;  /* 0x000000ff0400728c */ /* 0x000fc8000c702670 */
[----:B------:R-:W-:Y:S02]  /*10e0*/  USEL UR5, URZ, 0x1, !UP0 ;  /* 0x00000001ff057887 */ /* 0x000fe4000c000000 */
[----:B------:R-:W-:Y:S02]  /*10f0*/  UISETP.NE.AND UP0, UPT, UR4, URZ, UPT ;  /* 0x000000ff0400728c */ /* 0x000fe4000bf05270 */
[----:B------:R-:W-:-:S04]  /*1100*/  USEL UR4, URZ, 0x2, UP1 ;  /* 0x00000002ff047887 */ /* 0x000fc80008800000 */
[----:B------:R-:W-:-:S04]  /*1110*/  USEL UR4, UR4, 0x2, UP0 ;  /* 0x0000000204047887 */ /* 0x000fc80008000000 */
[----:B------:R-:W-:-:S06]  /*1120*/  UIADD3 UR4, UPT, UPT, UR5, UR4, URZ ;  /* 0x0000000405047290 */ /* 0x000fcc000fffe0ff */
[----:B------:R-:W-:Y:S02]  /*1130*/  IMAD.U32 R2, RZ, RZ, UR4 ;  /* 0x00000004ff027e24 */ /* 0x000fe4000f8e00ff */
.L_x_17:
[----:B------:R-:W-:Y:S05]  /*1140*/  BRA.U !UP2, `(.L_x_18) ;  /* 0x000000010ad47547 */ /* 0x000fea000b800000 */
[----:B------:R-:W1:Y:S01]  /*1150*/  LDCU.128 UR12, c[0x0][0xb10] ;  /* 0x00016200ff0c77ac */ /* 0x000e620008000c00 */
[----:B------:R-:W2:Y:S01]  /*1160*/  LDCU UR6, c[0x0][0x370] ;  /* 0x00006e00ff0677ac */ /* 0x000ea20008000800 */
[----:B------:R-:W3:Y:S01]  /*1170*/  LDCU UR5, c[0x0][0x374] ;  /* 0x00006e80ff0577ac */ /* 0x000ee20008000800 */
[----:B------:R-:W4:Y:S01]  /*1180*/  LDCU UR24, c[0x0][0xb0c] ;  /* 0x00016180ff1877ac */ /* 0x000f220008000800 */
[----:B------:R-:W4:Y:S01]  /*1190*/  LDCU UR4, c[0x0][0xb20] ;  /* 0x00016400ff0477ac */ /* 0x000f220008000800 */
[----:B------:R-:W4:Y:S01]  /*11a0*/  LDCU.64 UR8, c[0x0][0xb28] ;  /* 0x00016500ff0877ac */ /* 0x000f220008000a00 */
[----:B-1----:R-:W-:Y:S02]  /*11b0*/  UISETP.NE.AND UP0, UPT, UR14, 0x1, UPT ;  /* 0x000000010e00788c */ /* 0x002fe4000bf05270 */
[----:B---3--:R-:W-:Y:S02]  /*11c0*/  UIMAD.WIDE.U32 UR10, UR5, UR15, URZ ;  /* 0x0000000f050a72a5 */ /* 0x008fe4000f8e00ff */
[----:B--2---:R-:W-:-:S02]  /*11d0*/  UIMAD.WIDE.U32 UR18, UR6, UR12, URZ ;  /* 0x0000000c061272a5 */ /* 0x004fc4000f8e00ff */
[----:B----4-:R-:W-:Y:S02]  /*11e0*/  UISETP.NE.AND UP1, UPT, UR24, 0x1, UPT ;  /* 0x000000011800788c */ /* 0x010fe4000bf25270 */
[----:B------:R-:W-:Y:S01]  /*11f0*/  UISETP.NE.AND UP2, UPT, UR23, 0x1, UPT ;  /* 0x000000011700788c */ /* 0x000fe2000bf45270 */
[----:B------:R-:W-:Y:S02]  /*1200*/  UMOV UR10, UR11 ;  /* 0x0000000b000a7c82 */ /* 0x000fe40008000000 */
[----:B------:R-:W-:Y:S01]  /*1210*/  UMOV UR18, UR19 ;  /* 0x0000001300127c82 */ /* 0x000fe20008000000 */
[----:B------:R-:W-:Y:S02]  /*1220*/  @UP0 USHF.R.U32.HI UR5, URZ, UR4, UR10 ;  /* 0x00000004ff050299 */ /* 0x000fe4000801160a */
[----:B------:R-:W-:Y:S02]  /*1230*/  UIMAD.WIDE.U32 UR20, UR26, UR15, URZ ;  /* 0x0000000f1a1472a5 */ /* 0x000fe4000f8e00ff */
[----:B------:R-:W-:-:S02]  /*1240*/  UIMAD.WIDE.U32 UR10, UR5, UR8, URZ ;  /* 0x00000008050a72a5 */ /* 0x000fc4000f8e00ff */
[----:B------:R-:W-:Y:S02]  /*1250*/  @UP1 USHF.R.U32.HI UR6, URZ, UR13, UR18 ;  /* 0x0000000dff061299 */ /* 0x000fe40008011612 */
[----:B------:R-:W-:Y:S02]  /*1260*/  UIMAD.WIDE.U32 UR16, UR25, UR12, URZ ;  /* 0x0000000c191072a5 */ /* 0x000fe4000f8e00ff */
[----:B------:R-:W-:Y:S01]  /*1270*/  UIMAD.WIDE.U32 UR18, UR6, UR8, URZ ;  /* 0x00000008061272a5 */ /* 0x000fe2000f8e00ff */
[----:B------:R-:W-:Y:S01]  /*1280*/  UMOV UR20, UR21 ;  /* 0x0000001500147c82 */ /* 0x000fe20008000000 */
[----:B------:R-:W-:Y:S01]  /*1290*/  UMOV UR10, UR11 ;  /* 0x0000000b000a7c82 */ /* 0x000fe20008000000 */
[----:B------:R-:W-:Y:S02]  /*12a0*/  USHF.R.U32.HI UR20, URZ, UR4, UR20 ;  /* 0x00000004ff147299 */ /* 0x000fe40008011614 */
[----:B------:R-:W-:Y:S02]  /*12b0*/  @UP2 USHF.R.U32.HI UR5, URZ, UR9, UR10 ;  /* 0x00000009ff052299 */ /* 0x000fe4000801160a */
[----:B------:R-:W-:Y:S01]  /*12c0*/  UMOV UR7, UR19 ;  /* 0x0000001300077c82 */ /* 0x000fe20008000000 */
[----:B------:R-:W-:Y:S01]  /*12d0*/  UMOV UR16, UR17 ;  /* 0x0000001100107c82 */ /* 0x000fe20008000000 */
[----:B------:R-:W-:-:S02]  /*12e0*/  @UP2 USHF.R.U32.HI UR6, URZ, UR9, UR7 ;  /* 0x00000009ff062299 */ /* 0x000fc40008011607 */
[----:B------:R-:W-:Y:S02]  /*12f0*/  USHF.R.U32.HI UR13, URZ, UR13, UR16 ;  /* 0x0000000dff0d7299 */ /* 0x000fe40008011610 */
[----:B------:R-:W-:Y:S02]  /*1300*/  USEL UR4, UR26, UR20, !UP0 ;  /* 0x000000141a047287 */ /* 0x000fe4000c000000 */
[----:B------:R-:W-:Y:S02]  /*1310*/  UIMAD UR7, UR5, UR23, URZ ;  /* 0x00000017050772a4 */ /* 0x000fe4000f8e02ff */
[----:B------:R-:W-:Y:S02]  /*1320*/  USEL UR5, UR25, UR13, !UP1 ;  /* 0x0000000d19057287 */ /* 0x000fe4000c800000 */
[----:B------:R-:W-:Y:S02]  /*1330*/  UIMAD UR12, UR6, UR23, URZ ;  /* 0x00000017060c72a4 */ /* 0x000fe4000f8e02ff */
[----:B------:R-:W-:-:S02]  /*1340*/  UISETP.GE.AND UP0, UPT, UR4, UR7, UPT ;  /* 0x000000070400728c */ /* 0x000fc4000bf06270 */
[----:B------:R-:W-:Y:S02]  /*1350*/  UIMAD.WIDE.U32 UR10, UR4, UR8, URZ ;  /* 0x00000008040a72a5 */ /* 0x000fe4000f8e00ff */
[----:B------:R-:W-:Y:S02]  /*1360*/  UISETP.GE.OR UP0, UPT, UR5, UR12, UP0 ;  /* 0x0000000c0500728c */ /* 0x000fe40008706670 */
[----:B------:R-:W-:Y:S02]  /*1370*/  UIMAD.WIDE.U32 UR12, UR5, UR8, URZ ;  /* 0x00000008050c72a5 */ /* 0x000fe4000f8e00ff */
[----:B------:R-:W-:Y:S01]  /*1380*/  UIADD3 UR10, UPT, UPT, -UR4, URZ, URZ ;  /* 0x000000ff040a7290 */ /* 0x000fe2000fffe1ff */
[----:B------:R-:W-:Y:S01]  /*1390*/  UMOV UR8, UR11 ;  /* 0x0000000b00087c82 */ /* 0x000fe20008000000 */
[----:B------:R-:W-:Y:S02]  /*13a0*/  UIADD3 UR11, UPT, UPT, -UR5, URZ, URZ ;  /* 0x000000ff050b7290 */ /* 0x000fe4000fffe1ff */
[----:B------:R-:W-:-:S03]  /*13b0*/  USHF.R.U32.HI UR8, URZ, UR9, UR8 ;  /* 0x00000009ff087299 */ /* 0x000fc60008011608 */
[----:B------:R-:W-:Y:S01]  /*13c0*/  @!UP0 UMOV UR7, UR13 ;  /* 0x0000000d00078c82 */ /* 0x000fe20008000000 */
[----:B------:R-:W-:Y:S02]  /*13d0*/  UIMAD UR26, UR14, UR10, UR26 ;  /* 0x0000000a0e1a72a4 */ /* 0x000fe4000f8e021a */
[----:B------:R-:W-:Y:S02]  /*13e0*/  USEL UR8, UR4, UR8, !UP2 ;  /* 0x0000000804087287 */ /* 0x000fe4000d000000 */
[----:B------:R-:W-:Y:S02]  /*13f0*/  @!UP0 USHF.R.U32.HI UR7, URZ, UR9, UR7 ;  /* 0x00000009ff078299 */ /* 0x000fe40008011607 */
[----:B------:R-:W-:Y:S02]  /*1400*/  UIADD3 UR9, UPT, UPT, -UR8, URZ, URZ ;  /* 0x000000ff08097290 */ /* 0x000fe4000fffe1ff */
[----:B------:R-:W-:Y:S02]  /*1410*/  @!UP0 USEL UR7, UR5, UR7, !UP2 ;  /* 0x0000000705078287 */ /* 0x000fe4000d000000 */
[----:B------:R-:W-:-:S02]  /*1420*/  UIMAD UR9, UR23, UR9, UR4 ;  /* 0x00000009170972a4 */ /* 0x000fc4000f8e0204 */
[----:B------:R-:W-:Y:S02]  /*1430*/  @!UP0 UIADD3 UR8, UPT, UPT, UR8, -UR7, URZ ;  /* 0x8000000708088290 */ /* 0x000fe4000fffe0ff */
[----:B------:R-:W-:Y:S02]  /*1440*/  @!UP0 UIMAD UR6, UR9, UR6, UR7 ;  /* 0x00000006090682a4 */ /* 0x000fe4000f8e0207 */
[----:B------:R-:W-:Y:S02]  /*1450*/  @!UP0 UIMAD UR4, UR8, UR23, UR5 ;  /* 0x00000017080482a4 */ /* 0x000fe4000f8e0205 */
[----:B------:R-:W-:Y:S02]  /*1460*/  UIMAD UR25, UR24, UR11, UR25 ;  /* 0x0000000b181972a4 */ /* 0x000fe4000f8e0219 */
[----:B------:R-:W-:Y:S01]  /*1470*/  UIMAD UR26, UR4, UR14, UR26 ;  /* 0x0000000e041a72a4 */ /* 0x000fe2000f8e021a */
[----:B------:R-:W-:Y:S02]  /*1480*/  @!UP0 UMOV UR5, UR6 ;  /* 0x0000000600058c82 */ /* 0x000fe40008000000 */
[----:B------:R-:W-:-:S12]  /*1490*/  UIMAD UR25, UR5, UR24, UR25 ;  /* 0x00000018051972a4 */ /* 0x000fd8000f8e0219 */
.L_x_18:
[----:B------:R-:W-:Y:S02]  /*14a0*/  UISETP.NE.AND UP1, UPT, UR27, 0x1, UPT ;  /* 0x000000011b00788c */ /* 0x000fe4000bf25270 */
[----:B------:R-:W-:Y:S02]  /*14b0*/  UISETP.NE.AND UP0, UPT, UR22, 0x2, UPT ;  /* 0x000000021600788c */ /* 0x000fe4000bf05270 */
[----:B------:R-:W-:-:S05]  /*14c0*/  ULOP3.LUT UR29, UR29, 0x1000, URZ, 0xc0, !UPT ;  /* 0x000010001d1d7892 */ /* 0x000fca000f8ec0ff */
[----:B------:R-:W-:Y:S07]  /*14d0*/  BRA.U UP1, `(.L_x_19) ;  /* 0x0000000101447547 */ /* 0x000fee000b800000 */
[----:B------:R-:W1:Y:S01]  /*14e0*/  LDCU.128 UR8, c[0x0][0xb10] ;  /* 0x00016200ff0877ac */ /* 0x000e620008000c00 */
[----:B------:R-:W2:Y:S01]  /*14f0*/  LDCU UR12, c[0x0][0xb0c] ;  /* 0x00016180ff0c77ac */ /* 0x000ea20008000800 */
[----:B------:R-:W3:Y:S01]  /*1500*/  LDCU UR13, c[0x0][0xb20] ;  /* 0x00016400ff0d77ac */ /* 0x000ee20008000800 */
[----:B-1----:R-:W-:Y:S02]  /*1510*/  UIMAD.WIDE.U32 UR6, UR25, UR8, URZ ;  /* 0x00000008190672a5 */ /* 0x002fe4000f8e00ff */
[----:B------:R-:W-:Y:S02]  /*1520*/  UIMAD.WIDE.U32 UR4, UR26, UR11, URZ ;  /* 0x0000000b1a0472a5 */ /* 0x000fe4000f8e00ff */
[----:B--2---:R-:W-:Y:S02]  /*1530*/  UISETP.NE.AND UP2, UPT, UR12, 0x1, UPT ;  /* 0x000000010c00788c */ /* 0x004fe4000bf45270 */
[----:B------:R-:W-:Y:S01]  /*1540*/  UISETP.NE.AND UP1, UPT, UR10, 0x1, UPT ;  /* 0x000000010a00788c */ /* 0x000fe2000bf25270 */
[----:B------:R-:W-:-:S02]  /*1550*/  UMOV UR6, UR7 ;  /* 0x0000000700067c82 */ /* 0x000fc40008000000 */
[----:B------:R-:W-:Y:S01]  /*1560*/  UMOV UR4, UR5 ;  /* 0x0000000500047c82 */ /* 0x000fe20008000000 */
[----:B------:R-:W-:Y:S02]  /*1570*/  USHF.R.U32.HI UR6, URZ, UR9, UR6 ;  /* 0x00000009ff067299 */ /* 0x000fe40008011606 */
[----:B---3--:R-:W-:Y:S02]  /*1580*/  USHF.R.U32.HI UR4, URZ, UR13, UR4 ;  /* 0x0000000dff047299 */ /* 0x008fe40008011604 */
[----:B------:R-:W-:Y:S02]  /*1590*/  USEL UR5, UR25, UR6, !UP2 ;  /* 0x0000000619057287 */ /* 0x000fe4000d000000 */
[----:B------:R-:W-:-:S04]  /*15a0*/  USEL UR4, UR26, UR4, !UP1 ;  /* 0x000000041a047287 */ /* 0x000fc8000c800000 */
[----:B------:R-:W-:Y:S02]  /*15b0*/  UIADD3 UR6, UPT, UPT, UR5, -UR4, URZ ;  /* 0x8000000405067290 */ /* 0x000fe4000fffe0ff */
[----:B------:R-:W-:Y:S02]  /*15c0*/  UIADD3 UR4, UPT, UPT, -UR5, UR4, URZ ;  /* 0x0000000405047290 */ /* 0x000fe4000fffe1ff */
[----:B------:R-:W-:Y:S02]  /*15d0*/  UIMAD UR26, UR6, UR10, UR26 ;  /* 0x0000000a061a72a4 */ /* 0x000fe4000f8e021a */
[----:B------:R-:W-:-:S12]  /*15e0*/  UIMAD UR25, UR4, UR12, UR25 ;  /* 0x0000000c041972a4 */ /* 0x000fd8000f8e0219 */
.L_x_19:
[----:B------:R-:W-:Y:S05]  /*15f0*/  BRA.U !UP5, `(.L_x_20) ;  /* 0x000000010d0c7547 */ /* 0x000fea000b800000 */
[----:B------:R-:W-:Y:S01]  /*1600*/  UCGABAR_WAIT ;  /* 0x0000000000007dc7 */ /* 0x000fe20008000000 */
[----:B------:R-:W-:Y:S01]  /*1610*/  CCTL.IVALL ;  /* 0x00000000ff00798f */ /* 0x000fe20002000000 */
[----:B------:R-:W-:Y:S05]  /*1620*/  BRA `(.L_x_21) ;  /* 0x0000000000047947 */ /* 0x000fea0003800000 */
.L_x_20:
[----:B------:R-:W-:Y:S06]  /*1630*/  BAR.SYNC.DEFER_BLOCKING 0x0 ;  /* 0x0000000000007b1d */ /* 0x000fec0000010000 */
.L_x_21:
[----:B------:R-:W-:Y:S05]  /*1640*/  BRA.U UP0, `(.L_x_22) ;  /* 0x00000015002c7547 */ /* 0x000fea000b800000 */
[----:B------:R-:W1:Y:S01]  /*1650*/  LDCU UR6, c[0x0][0x38c] ;  /* 0x00007180ff0677ac */ /* 0x000e620008000800 */
[----:B------:R-:W-:Y:S01]  /*1660*/  PLOP3.LUT P1, PT, PT, PT, UP3, 0x80, 0x8 ;  /* 0x000000000008781c */ /* 0x000fe20003f2f038 */
[----:B------:R-:W-:Y:S01]  /*1670*/  IMAD.MOV.U32 R12, RZ, RZ, 0x1 ;  /* 0x00000001ff0c7424 */ /* 0x000fe200078e00ff */
[----:B------:R-:W-:Y:S01]  /*1680*/  ISETP.EQ.OR P2, PT, R0, RZ, P3 ;  /* 0x000000ff0000720c */ /* 0x000fe20001f42670 */
[----:B------:R-:W-:Y:S01]  /*1690*/  UISETP.NE.AND UP1, UPT, UR22, URZ, UPT ;  /* 0x000000ff1600728c */ /* 0x000fe2000bf25270 */
[----:B------:R-:W-:Y:S02]  /*16a0*/  PLOP3.LUT P1, PT, P1, PT, PT, 0x8, 0x80 ;  /* 0x000000000080781c */ /* 0x000fe40000f2e170 */
[----:B------:R-:W-:Y:S01]  /*16b0*/  CS2R R10, SRZ ;  /* 0x00000000000a7805 */ /* 0x000fe2000001ff00 */
[----:B------:R-:W-:Y:S01]  /*16c0*/  IMAD.MOV.U32 R9, RZ, RZ, RZ ;  /* 0x000000ffff097224 */ /* 0x000fe200078e00ff */
[----:B------:R-:W2:Y:S01]  /*16d0*/  LDCU UR45, c[0x0][0x370] ;  /* 0x00006e00ff2d77ac */ /* 0x000ea20008000800 */
[----:B------:R-:W-:Y:S01]  /*16e0*/  IMAD.MOV.U32 R8, RZ, RZ, 0x1 ;  /* 0x00000001ff087424 */ /* 0x000fe200078e00ff */
[----:B------:R-:W3:Y:S01]  /*16f0*/  LDCU.64 UR40, c[0x0][0x348] ;  /* 0x00006900ff2877ac */ /* 0x000ee20008000a00 */
[----:B------:R-:W-:-:S02]  /*1700*/  USHF.R.U32.HI UR49, URZ, 0x6, UR29 ;  /* 0x00000006ff317899 */ /* 0x000fc4000801161d */
[----:B-1----:R-:W-:Y:S02]  /*1710*/  UIADD3 UR5, UPT, UPT, UR6, 0x7f, URZ ;  /* 0x0000007f06057890 */ /* 0x002fe4000fffe0ff */
[----:B------:R-:W-:Y:S02]  /*1720*/  UIADD3 UR50, UPT, UPT, UR6, 0xfe, URZ ;  /* 0x000000fe06327890 */ /* 0x000fe4000fffe0ff */
[----:B------:R-:W-:Y:S01]  /*1730*/  USHF.R.S32.HI UR4, URZ, 0x1f, UR5 ;  /* 0x0000001fff047899 */ /* 0x000fe20008011405 */
[----:B------:R-:W1:Y:S03]  /*1740*/  LDCU UR44, c[0x0][0x374] ;  /* 0x00006e80ff2c77ac */ /* 0x000e660008000800 */
[----:B------:R-:W-:Y:S02]  /*1750*/  ULEA.HI UR4, UR4, UR5, URZ, 0x7 ;  /* 0x0000000504047291 */ /* 0x000fe4000f8f38ff */
[----:B------:R-:W-:-:S02]  /*1760*/  USEL UR31, UR37, 0x2, UP1 ;  /* 0x00000002251f7887 */ /* 0x000fc40008800000 */
[----:B------:R-:W-:Y:S02]  /*1770*/  USHF.R.S32.HI UR47, URZ, 0x7, UR4 ;  /* 0x00000007ff2f7899 */ /* 0x000fe40008011404 */
[----:B------:R-:W-:Y:S02]  /*1780*/  UIADD3 UR4, UPT, UPT, UR6, -0x1, URZ ;  /* 0xffffffff06047890 */ /* 0x000fe4000fffe0ff */
[----:B------:R-:W-:Y:S02]  /*1790*/  UISETP.LT.U32.AND UP0, UPT, UR47, 0x4, UPT ;  /* 0x000000042f00788c */ /* 0x000fe4000bf01070 */
[----:B------:R-:W-:Y:S02]  /*17a0*/  UISETP.GE.U32.AND UP2, UPT, UR4, -0xff, UPT ;  /* 0xffffff010400788c */ /* 0x000fe4000bf46070 */
[----:B------:R-:W-:Y:S01]  /*17b0*/  USEL UR46, UR47, 0x4, UP0 ;  /* 0x000000042f2e7887 */ /* 0x000fe20008000000 */
[----:B------:R-:W-:-:S03]  /*17c0*/  UMOV UR23, URZ ;  /* 0x000000ff00177c82 */ /* 0x000fc60008000000 */
[----:B------:R-:W-:Y:S02]  /*17d0*/  UIADD3 UR30, UPT, UPT, UR46, -0x1, URZ ;  /* 0xffffffff2e1e7890 */ /* 0x000fe4000fffe0ff */
[----:B------:R-:W-:-:S03]  /*17e0*/  UIADD3 UR48, UPT, UPT, UR47, -UR46, URZ ;  /* 0x8000002e2f307290 */ /* 0x000fc6000fffe0ff */
[----:B------:R-:W-:-:S04]  /*17f0*/  @UP2 UIADD3 UR30, UPT, UPT, UR46, URZ, URZ ;  /* 0x000000ff2e1e2290 */ /* 0x000fc8000fffe0ff */
[----:B-123--:R-:W-:-:S12]  /*1800*/  UIADD3 UR30, UPT, UPT, UR30, 0x1, URZ ;  /* 0x000000011e1e7890 */ /* 0x00efd8000fffe0ff */
.L_x_42:
[----:B------:R-:W-:Y:S01]  /*1810*/  UISETP.NE.AND UP0, UPT, UR54, URZ, UPT ;  /* 0x000000ff3600728c */ /* 0x000fe2000bf05270 */
[----:B-1----:R-:W1:Y:S08]  /*1820*/  S2UR UR54, SR_CgaCtaId ;  /* 0x00000000003679c3 */ /* 0x002e700000008800 */
[----:B------:R-:W-:Y:S05]  /*1830*/  BRA.U UP0, `(.L_x_23) ;  /* 0x0000000100347547 */ /* 0x000fea000b800000 */
[----:B------:R-:W2:Y:S01]  /*1840*/  S2R R0, SR_CgaCtaId ;  /* 0x0000000000007919 */ /* 0x000ea20000008800 */
[----:B------:R-:W-:Y:S02]  /*1850*/  MOV R3, 0x400 ;  /* 0x0000040000037802 */ /* 0x000fe40000000f00 */
[----:B------:R-:W-:Y:S02]  /*1860*/  SHF.L.U32 R2, R8, 0x1f, RZ ;  /* 0x0000001f08027819 */ /* 0x000fe400000006ff */
[----:B--2---:R-:W-:-:S05]  /*1870*/  LEA R0, R0, R3, 0x18 ;  /* 0x0000000300007211 */ /* 0x004fca00078ec0ff */
[----:B------:R-:W-:-:S04]  /*1880*/  IMAD R3, R9, 0x8, R0 ;  /* 0x0000000809037824 */ /* 0x000fc800078e0200 */
[----:B------:R-:W2:Y:S02]  /*1890*/  SYNCS.PHASECHK.TRANS64.TRYWAIT P0, [R3+URZ+0xf0], R2 ;  /* 0x0000f002030075a7 */ /* 0x000ea400080011ff */
[----:B--2---:R-:W-:Y:S05]  /*18a0*/  @!P0 BRA `(.L_x_24) ;  /* 0x0000006400b48947 */ /* 0x004fea0003800000 */
.L_x_122:
[----:B------:R-:W-:Y:S01]  /*18b0*/  VIADD R9, R9, 0x1 ;  /* 0x0000000109097836 */ /* 0x000fe20000000000 */
[----:B------:R2:W-:Y:S04]  /*18c0*/  SYNCS.ARRIVE.TRANS64.A1T0 RZ, [R3+URZ+0xe0], RZ ;  /* 0x0000e0ff03ff79a7 */ /* 0x0005e800081000ff */
[----:B------:R-:W-:-:S04]  /*18d0*/  ISETP.NE.AND P0, PT, R9, 0x2, PT ;  /* 0x000000020900780c */ /* 0x000fc80003f05270 */
[----:B------:R-:W-:Y:S02]  /*18e0*/  SEL R9, R9, RZ, P0 ;  /* 0x000000ff09097207 */ /* 0x000fe40000000000 */
[----:B--2---:R-:W-:-:S04]  /*18f0*/  SEL R3, RZ, 0x1, P0 ;  /* 0x00000001ff037807 */ /* 0x004fc80000000000 */
[----:B------:R-:W-:-:S07]  /*1900*/  LOP3.LUT R8, R8, R3, RZ, 0x3c, !PT ;  /* 0x0000000308087212 */ /* 0x000fce00078e3cff */
.L_x_23:
[----:B------:R-:W-:Y:S01]  /*1910*/  UMOV UR21, 0x400 ;  /* 0x0000040000157882 */ /* 0x000fe20000000000 */
[----:B------:R-:W-:Y:S01]  /*1920*/  SHF.L.U32 R0, R12, 0x1f, RZ ;  /* 0x0000001f0c007819 */ /* 0x000fe200000006ff */
[----:B-1----:R-:W-:Y:S02]  /*1930*/  ULEA UR21, UR54, UR21, 0x18 ;  /* 0x0000001536157291 */ /* 0x002fe4000f8ec0ff */
[----:B------:R-:W-:Y:S02]  /*1940*/  UISETP.GE.U32.AND UP0, UPT, UR50, 0xff, UPT ;  /* 0x000000ff3200788c */ /* 0x000fe4000bf06070 */
[----:B------:R-:W-:Y:S02]  /*1950*/  ULEA UR4, UR23, UR21, 0x3 ;  /* 0x0000001517047291 */ /* 0x000fe4000f8e18ff */
[----:B------:R-:W-:Y:S02]  /*1960*/  USHF.L.U32 UR19, UR26, 0x6, URZ ;  /* 0x000000061a137899 */ /* 0x000fe400080006ff */
[----:B------:R-:W-:Y:S01]  /*1970*/  ULEA UR35, UR25, UR49, 0x7 ;  /* 0x0000003119237291 */ /* 0x000fe2000f8e38ff */
[----:B------:R-:W-:-:S04]  /*1980*/  UMOV UR13, URZ ;  /* 0x000000ff000d7c82 */ /* 0x000fc80008000000 */
[----:B------:R1:W2:Y:S01]  /*1990*/  SYNCS.PHASECHK.TRANS64.TRYWAIT P0, [UR4+0x20], R0 ;  /* 0x00002000ff0075a7 */ /* 0x0002a20008001104 */
[----:B------:R-:W-:Y:S06]  /*19a0*/  BRA.U !UP0, `(.L_x_25) ;  /* 0x0000000108f47547 */ /* 0x000fec000b800000 */
[----:B------:R-:W-:Y:S01]  /*19b0*/  UMOV UR22, URZ ;  /* 0x000000ff00167c82 */ /* 0x000fe20008000000 */
[----:B------:R-:W-:-:S05]  /*19c0*/  UMOV UR4, UR23 ;  /* 0x0000001700047c82 */ /* 0x000fca0008000000 */
.L_x_31:
[----:B------:R-:W-:Y:S01]  /*19d0*/  ULEA UR33, UR4, UR21, 0x3 ;  /* 0x0000001504217291 */ /* 0x000fe2000f8e18ff */
[----:B--2---:R-:W-:Y:S01]  /*19e0*/  @!P3 MOV R2, 0xc000 ;  /* 0x0000c0000002b802 */ /* 0x004fe20000000f00 */
[----:B--2-4-:R-:W-:Y:S10]  /*19f0*/  @P0 BRA `(.L_x_26) ;  /* 0x00000000000c0947 */ /* 0x014ff40003800000 */
[----:B------:R-:W-:-:S04]  /*1a00*/  SHF.L.U32 R3, R12, 0x1f, RZ ;  /* 0x0000001f0c037819 */ /* 0x000fc800000006ff */
[----:B------:R-:W2:Y:S02]  /*1a10*/  SYNCS.PHASECHK.TRANS64.TRYWAIT P0, [UR33+0x20], R3 ;  /* 0x00002003ff0075a7 */ /* 0x000ea40008001121 */
[----:B--2---:R-:W-:Y:S05]  /*1a20*/  @!P0 BRA `(.L_x_27) ;  /* 0x0000006400688947 */ /* 0x004fea0003800000 */
.L_x_26:
[----:B------:R2:W-:Y:S01]  /*1a30*/  @!P3 SYNCS.ARRIVE.TRANS64 RZ, [UR33], R2 ;  /* 0x00000002ffffb9a7 */ /* 0x0005e20008000021 */
[----:B------:R-:W-:-:S04]  /*1a40*/  ULOP3.LUT UR5, UR31, 0x2, URZ, 0xfc, !UPT ;  /* 0x000000021f057892 */ /* 0x000fc8000f8efcff */
[----:B------:R-:W-:-:S09]  /*1a50*/  UISETP.NE.AND UP0, UPT, UR5, 0x2, UPT ;  /* 0x000000020500788c */ /* 0x000fd2000bf05270 */
[----:B------:R-:W-:Y:S05]  /*1a60*/  BRA.U UP0, `(.L_x_28) ;  /* 0x0000000100047547 */ /* 0x000fea000b800000 */
[----:B------:R-:W-:Y:S05]  /*1a70*/  BPT.TRAP 0x1 ;  /* 0x000000040000795c */ /* 0x000fea0000300000 */
.L_x_28:
[----:B------:R-:W-:Y:S04]  /*1a80*/  BSSY.RECONVERGENT B0, `(.L_x_29) ;  /* 0x0000003000007945 */ /* 0x000fe80003800200 */
[----:B------:R-:W-:Y:S05]  /*1a90*/  @P2 BRA `(.L_x_30) ;  /* 0x0000000000042947 */ /* 0x000fea0003800000 */
[----:B------:R-:W-:Y:S05]  /*1aa0*/  BPT.TRAP 0x1 ;  /* 0x000000040000795c */ /* 0x000fea0000300000 */
.L_x_30:
[----:B------:R-:W-:Y:S05]  /*1ab0*/  BSYNC.RECONVERGENT B0 ;  /* 0x0000000000007941 */ /* 0x000fea0003800200 */
.L_x_29:
[----:B------:R-:W-:Y:S02]  /*1ac0*/  UIADD3 UR5, UPT, UPT, UR4, 0x1, URZ ;  /* 0x0000000104057890 */ /* 0x000fe4000fffe0ff */
[----:B------:R-:W-:Y:S02]  /*1ad0*/  USHF.L.U32 UR4, UR4, 0xe, URZ ;  /* 0x0000000e04047899 */ /* 0x000fe400080006ff */
[----:B------:R-:W-:Y:S02]  /*1ae0*/  UISETP.NE.AND UP0, UPT, UR5, 0x4, UPT ;  /* 0x000000040500788c */ /* 0x000fe4000bf05270 */
[----:B------:R-:W-:Y:S02]  /*1af0*/  ULOP3.LUT UR24, UR4, UR29, URZ, 0xfc, !UPT ;  /* 0x0000001d04187292 */ /* 0x000fe4000f8efcff */
[----:B------:R-:W-:Y:S02]  /*1b00*/  USEL UR6, URZ, 0x1, UP0 ;  /* 0x00000001ff067887 */ /* 0x000fe40008000000 */
[----:B------:R-:W-:-:S02]  /*1b10*/  USEL UR23, UR5, URZ, UP0 ;  /* 0x000000ff05177287 */ /* 0x000fc40008000000 */
[----:B------:R-:W-:Y:S02]  /*1b20*/  ULEA UR24, UR24, UR21, 0x1 ;  /* 0x0000001518187291 */ /* 0x000fe4000f8e08ff */
[----:B------:R-:W-:Y:S01]  /*1b30*/  LOP3.LUT R12, R12, UR6, RZ, 0x3c, !PT ;  /* 0x000000060c0c7c12 */ /* 0x000fe2000f8e3cff */
[----:B------:R-:W-:Y:S02]  /*1b40*/  UIADD3 UR6, UP1, UPT, UR40, 0x80, URZ ;  /* 0x0000008028067890 */ /* 0x000fe4000ff3e0ff */
[----:B------:R-:W-:Y:S01]  /*1b50*/  ULEA UR5, UR23, UR21, 0x3 ;  /* 0x0000001517057291 */ /* 0x000fe2000f8e18ff */
[----:B-1----:R-:W-:Y:S01]  /*1b60*/  SHF.L.U32 R0, R12, 0x1f, RZ ;  /* 0x0000001f0c007819 */ /* 0x002fe200000006ff */
[----:B------:R-:W-:Y:S02]  /*1b70*/  USHF.L.U32 UR34, UR22, 0x7, URZ ;  /* 0x0000000716227899 */ /* 0x000fe400080006ff */
[----:B------:R-:W-:Y:S02]  /*1b80*/  UIADD3 UR14, UP0, UPT, UR40, 0x180, URZ ;  /* 0x00000180280e7890 */ /* 0x000fe4000ff1e0ff */
[----:B------:R-:W-:-:S02]  /*1b90*/  UIADD3 UR4, UPT, UPT, UR21, UR4, URZ ;  /* 0x0000000415047290 */ /* 0x000fc4000fffe0ff */
[----:B------:R-:W-:Y:S01]  /*1ba0*/  UIADD3.X UR7, UPT, UPT, URZ, UR41, URZ, UP1, !UPT ;  /* 0x00000029ff077290 */ /* 0x000fe20008ffe4ff */
[----:B------:R3:W4:Y:S01]  /*1bb0*/  SYNCS.PHASECHK.TRANS64.TRYWAIT P0, [UR5+0x20], R0 ;  /* 0x00002000ff0075a7 */ /* 0x0007220008001105 */
[----:B------:R-:W-:Y:S02]  /*1bc0*/  UIADD3 UR32, UPT, UPT, UR24, 0x6400, URZ ;  /* 0x0000640018207890 */ /* 0x000fe4000fffe0ff */
[----:B------:R-:W-:Y:S02]  /*1bd0*/  UIADD3 UR26, UPT, UPT, UR34, 0x40, URZ ;  /* 0x00000040221a7890 */ /* 0x000fe4000fffe0ff */
[----:B------:R-:W-:Y:S02]  /*1be0*/  UIADD3 UR24, UPT, UPT, UR24, 0xa400, URZ ;  /* 0x0000a40018187890 */ /* 0x000fe4000fffe0ff */
[----:B------:R-:W-:Y:S02]  /*1bf0*/  UIADD3.X UR15, UPT, UPT, URZ, UR41, URZ, UP0, !UPT ;  /* 0x00000029ff0f7290 */ /* 0x000fe400087fe4ff */
[----:B------:R-:W-:-:S02]  /*1c00*/  UIADD3 UR16, UPT, UPT, UR4, 0x26400, URZ ;  /* 0x0002640004107890 */ /* 0x000fc4000fffe0ff */
[----:B------:R-:W-:Y:S01]  /*1c10*/  UIADD3 UR8, UPT, UPT, UR4, 0x28400, URZ ;  /* 0x0002840004087890 */ /* 0x000fe2000fffe0ff */
[----:B------:R-:W-:Y:S01]  /*1c20*/  UMOV UR5, 0x30000 ;  /* 0x0003000000057882 */ /* 0x000fe20000000000 */
[----:B------:R-:W-:Y:S01]  /*1c30*/  UMOV UR38, 0x0 ;  /* 0x0000000000267882 */ /* 0x000fe20000000000 */
[----:B------:R-:W-:Y:S01]  /*1c40*/  UMOV UR39, 0x10000000 ;  /* 0x1000000000277882 */ /* 0x000fe20000000000 */
[----:B------:R-:W-:Y:S01]  /*1c50*/  UMOV UR25, UR33 ;  /* 0x0000002100197c82 */ /* 0x000fe20008000000 */
[----:B------:R-:W-:Y:S01]  /*1c60*/  UMOV UR27, UR35 ;  /* 0x00000023001b7c82 */ /* 0x000fe20008000000 */
[----:B------:R-:W-:Y:S01]  /*1c70*/  UMOV UR28, UR36 ;  /* 0x00000024001c7c82 */ /* 0x000fe20008000000 */
[----:B------:R-:W-:Y:S01]  /*1c80*/  UMOV UR17, UR33 ;  /* 0x0000002100117c82 */ /* 0x000fe20008000000 */
[----:B------:R-:W-:Y:S01]  /*1c90*/  UMOV UR20, UR36 ;  /* 0x0000002400147c82 */ /* 0x000fe20008000000 */
[----:B------:R-:W-:Y:S01]  /*1ca0*/  UMOV UR18, UR34 ;  /* 0x0000002200127c82 */ /* 0x000fe20008000000 */
[----:B------:R3:W-:Y:S01]  /*1cb0*/  UTMALDG.3D.MULTICAST [UR32], [UR6], UR5, desc[UR38] ;  /* 0x00002620060073b4 */ /* 0x0007e20008011805 */
[----:B------:R-:W-:Y:S01]  /*1cc0*/  UMOV UR11, UR19 ;  /* 0x00000013000b7c82 */ /* 0x000fe20008000000 */
[----:B------:R-:W-:Y:S01]  /*1cd0*/  UMOV UR12, UR36 ;  /* 0x00000024000c7c82 */ /* 0x000fe20008000000 */
[----:B------:R-:W-:Y:S01]  /*1ce0*/  UMOV UR9, UR33 ;  /* 0x0000002100097c82 */ /* 0x000fe20008000000 */
[----:B------:R-:W-:Y:S01]  /*1cf0*/  UMOV UR10, UR26 ;  /* 0x0000001a000a7c82 */ /* 0x000fe20008000000 */
[----:B------:R-:W-:Y:S01]  /*1d00*/  UIADD3 UR22, UPT, UPT, UR22, 0x1, URZ ;  /* 0x0000000116167890 */ /* 0x000fe2000fffe0ff */
[----:B------:R-:W-:Y:S01]  /*1d10*/  UMOV UR13, UR30 ;  /* 0x0000001e000d7c82 */ /* 0x000fe20008000000 */
[----:B------:R3:W-:Y:S02]  /*1d20*/  UTMALDG.3D.MULTICAST [UR24], [UR6], UR5, desc[UR38] ;  /* 0x00002618060073b4 */ /* 0x0007e40008011805 */
[----:B------:R-:W-:Y:S01]  /*1d30*/  UISETP.NE.AND UP0, UPT, UR22, UR30, UPT ;  /* 0x0000001e1600728c */ /* 0x000fe2000bf05270 */
[----:B------:R-:W-:Y:S01]  /*1d40*/  UMOV UR4, UR23 ;  /* 0x0000001700047c82 */ /* 0x000fe20008000000 */
[----:B------:R3:W-:Y:S01]  /*1d50*/  UTMALDG.3D [UR16], [UR14], desc[UR38] ;  /* 0x000026100e0075b4 */ /* 0x0007e20008011000 */
[----:B------:R3:W-:Y:S06]  /*1d60*/  UTMALDG.3D [UR8], [UR14], desc[UR38] ;  /* 0x000026080e0075b4 */ /* 0x0007ec0008011000 */
[----:B---3--:R-:W-:Y:S05]  /*1d70*/  BRA.U UP0, `(.L_x_31) ;  /* 0xfffffffd00147547 */ /* 0x008fea000b83ffff */
.L_x_25:
[----:B------:R-:W-:Y:S01]  /*1d80*/  ULEA UR4, UR23, UR21, 0x3 ;  /* 0x0000001517047291 */ /* 0x000fe2000f8e18ff */
[----:B-1----:R-:W-:Y:S01]  /*1d90*/  SHF.L.U32 R0, R12, 0x1f, RZ ;  /* 0x0000001f0c007819 */ /* 0x002fe200000006ff */
[----:B------:R-:W-:Y:S01]  /*1da0*/  @!P1 SYNCS.ARRIVE.TRANS64.A1T0 RZ, [UR21+0x78], RZ ;  /* 0x000078ffffff99a7 */ /* 0x000fe20008100015 */
[----:B------:R-:W-:-:S06]  /*1db0*/  UISETP.GT.AND UP0, UPT, UR47, UR46, UPT ;  /* 0x0000002e2f00728c */ /* 0x000fcc000bf04270 */
[----:B--2-4-:R1:W2:Y:S03]  /*1dc0*/  SYNCS.PHASECHK.TRANS64.TRYWAIT P0, [UR4+0x20], R0 ;  /* 0x00002000ff0075a7 */ /* 0x0142a60008001104 */
[----:B------:R-:W-:Y:S05]  /*1dd0*/  BRA.U !UP0, `(.L_x_32) ;  /* 0x0000000108f07547 */ /* 0x000fea000b800000 */
[----:B------:R-:W-:Y:S01]  /*1de0*/  UIADD3 UR14, UPT, UPT, UR48, UR13, URZ ;  /* 0x0000000d300e7290 */ /* 0x000fe2000fffe0ff */
[----:B------:R-:W-:-:S11]  /*1df0*/  UMOV UR4, UR23 ;  /* 0x0000001700047c82 */ /* 0x000fd60008000000 */
.L_x_38:
[----:B------:R-:W-:Y:S01]  /*1e00*/  ULEA UR33, UR4, UR21, 0x3 ;  /* 0x0000001504217291 */ /* 0x000fe2000f8e18ff */
[----:B--2---:R-:W-:Y:S01]  /*1e10*/  @!P3 MOV R2, 0xc000 ;  /* 0x0000c0000002b802 */ /* 0x004fe20000000f00 */
[----:B--2-4-:R-:W-:Y:S10]  /*1e20*/  @P0 BRA `(.L_x_33) ;  /* 0x00000000000c0947 */ /* 0x014ff40003800000 */
[----:B------:R-:W-:-:S04]  /*1e30*/  SHF.L.U32 R3, R12, 0x1f, RZ ;  /* 0x0000001f0c037819 */ /* 0x000fc800000006ff */
[----:B------:R-:W2:Y:S02]  /*1e40*/  SYNCS.PHASECHK.TRANS64.TRYWAIT P0, [UR33+0x20], R3 ;  /* 0x00002003ff0075a7 */ /* 0x000ea40008001121 */
[----:B--2---:R-:W-:Y:S05]  /*1e50*/  @!P0 BRA `(.L_x_34) ;  /* 0x0000006000748947 */ /* 0x004fea0003800000 */
.L_x_33:
[----:B------:R2:W-:Y:S01]  /*1e60*/  @!P3 SYNCS.ARRIVE.TRANS64 RZ, [UR33], R2 ;  /* 0x00000002ffffb9a7 */ /* 0x0005e20008000021 */
[----:B------:R-:W-:-:S04]  /*1e70*/  ULOP3.LUT UR5, UR31, 0x2, URZ, 0xfc, !UPT ;  /* 0x000000021f057892 */ /* 0x000fc8000f8efcff */
[----:B------:R-:W-:-:S09]  /*1e80*/  UISETP.NE.AND UP0, UPT, UR5, 0x2, UPT ;  /* 0x000000020500788c */ /* 0x000fd2000bf05270 */
[----:B------:R-:W-:Y:S05]  /*1e90*/  BRA.U UP0, `(.L_x_35) ;  /* 0x0000000100047547 */ /* 0x000fea000b800000 */
[----:B------:R-:W-:Y:S05]  /*1ea0*/  BPT.TRAP 0x1 ;  /* 0x000000040000795c */ /* 0x000fea0000300000 */
.L_x_35:
[----:B------:R-:W-:Y:S04]  /*1eb0*/  BSSY.RECONVERGENT B0, `(.L_x_36) ;  /* 0x0000003000007945 */ /* 0x000fe80003800200 */
[----:B------:R-:W-:Y:S05]  /*1ec0*/  @P2 BRA `(.L_x_37) ;  /* 0x0000000000042947 */ /* 0x000fea0003800000 */
[----:B------:R-:W-:Y:S05]  /*1ed0*/  BPT.TRAP 0x1 ;  /* 0x000000040000795c */ /* 0x000fea0000300000 */
.L_x_37:
[----:B------:R-:W-:Y:S05]  /*1ee0*/  BSYNC.RECONVERGENT B0 ;  /* 0x0000000000007941 */ /* 0x000fea0003800200 */
.L_x_36:
[----:B------:R-:W-:Y:S02]  /*1ef0*/  UIADD3 UR5, UPT, UPT, UR4, 0x1, URZ ;  /* 0x0000000104057890 */ /* 0x000fe4000fffe0ff */
[----:B------:R-:W-:Y:S02]  /*1f00*/  USHF.L.U32 UR7, UR4, 0xe, URZ ;  /* 0x0000000e04077899 */ /* 0x000fe400080006ff */
[----:B------:R-:W-:Y:S02]  /*1f10*/  UISETP.NE.AND UP0, UPT, UR5, 0x4, UPT ;  /* 0x000000040500788c */ /* 0x000fe4000bf05270 */
[----:B------:R-:W-:Y:S02]  /*1f20*/  ULOP3.LUT UR24, UR7, UR29, URZ, 0xfc, !UPT ;  /* 0x0000001d07187292 */ /* 0x000fe4000f8efcff */
[----:B------:R-:W-:Y:S02]  /*1f30*/  USEL UR6, URZ, 0x1, UP0 ;  /* 0x00000001ff067887 */ /* 0x000fe40008000000 */
[----:B------:R-:W-:-:S02]  /*1f40*/  USEL UR23, UR5, URZ, UP0 ;  /* 0x000000ff05177287 */ /* 0x000fc40008000000 */
[----:B------:R-:W-:Y:S02]  /*1f50*/  UIADD3 UR4, UP1, UPT, UR40, 0x80, URZ ;  /* 0x0000008028047890 */ /* 0x000fe4000ff3e0ff */
[----:B------:R-:W-:Y:S01]  /*1f60*/  ULEA UR5, UR23, UR21, 0x3 ;  /* 0x0000001517057291 */ /* 0x000fe2000f8e18ff */
[----:B------:R-:W-:Y:S01]  /*1f70*/  LOP3.LUT R12, R12, UR6, RZ, 0x3c, !PT ;  /* 0x000000060c0c7c12 */ /* 0x000fe2000f8e3cff */
[----:B------:R-:W-:Y:S02]  /*1f80*/  ULEA UR24, UR24, UR21, 0x1 ;  /* 0x0000001518187291 */ /* 0x000fe4000f8e08ff */
[----:B------:R-:W-:Y:S01]  /*1f90*/  USHF.L.U32 UR34, UR13, 0x7, URZ ;  /* 0x000000070d227899 */ /* 0x000fe200080006ff */
[----:B-1----:R-:W-:Y:S01]  /*1fa0*/  SHF.L.U32 R0, R12, 0x1f, RZ ;  /* 0x0000001f0c007819 */ /* 0x002fe200000006ff */
[----:B------:R-:W-:Y:S02]  /*1fb0*/  UIADD3 UR6, UP0, UPT, UR40, 0x180, URZ ;  /* 0x0000018028067890 */ /* 0x000fe4000ff1e0ff */
[----:B------:R-:W-:Y:S01]  /*1fc0*/  UIADD3 UR8, UPT, UPT, UR21, UR7, URZ ;  /* 0x0000000715087290 */ /* 0x000fe2000fffe0ff */
[----:B------:R3:W4:Y:S01]  /*1fd0*/  SYNCS.PHASECHK.TRANS64.TRYWAIT P0, [UR5+0x20], R0 ;  /* 0x00002000ff0075a7 */ /* 0x0007220008001105 */
[----:B------:R-:W-:-:S02]  /*1fe0*/  UIADD3.X UR5, UPT, UPT, URZ, UR41, URZ, UP1, !UPT ;  /* 0x00000029ff057290 */ /* 0x000fc40008ffe4ff */
[----:B------:R-:W-:Y:S02]  /*1ff0*/  UIADD3 UR32, UPT, UPT, UR24, 0x6400, URZ ;  /* 0x0000640018207890 */ /* 0x000fe4000fffe0ff */
[----:B------:R-:W-:Y:S02]  /*2000*/  UIADD3 UR26, UPT, UPT, UR34, 0x40, URZ ;  /* 0x00000040221a7890 */ /* 0x000fe4000fffe0ff */
[----:B------:R-:W-:Y:S02]  /*2010*/  UIADD3 UR24, UPT, UPT, UR24, 0xa400, URZ ;  /* 0x0000a40018187890 */ /* 0x000fe4000fffe0ff */
[----:B------:R-:W-:Y:S02]  /*2020*/  UIADD3.X UR7, UPT, UPT, URZ, UR41, URZ, UP0, !UPT ;  /* 0x00000029ff077290 */ /* 0x000fe400087fe4ff */
[----:B------:R-:W-:Y:S02]  /*2030*/  UIADD3 UR16, UPT, UPT, UR8, 0x26400, URZ ;  /* 0x0002640008107890 */ /* 0x000fe4000fffe0ff */
[----:B------:R-:W-:Y:S01]  /*2040*/  UIADD3 UR8, UPT, UPT, UR8, 0x28400, URZ ;  /* 0x0002840008087890 */ /* 0x000fe2000fffe0ff */
[----:B------:R-:W-:Y:S01]  /*2050*/  UMOV UR10, 0x30000 ;  /* 0x00030000000a7882 */ /* 0x000fe20000000000 */
[----:B------:R-:W-:Y:S01]  /*2060*/  UMOV UR38, 0x0 ;  /* 0x0000000000267882 */ /* 0x000fe20000000000 */
[----:B------:R-:W-:Y:S01]  /*2070*/  UMOV UR39, 0x10000000 ;  /* 0x1000000000277882 */ /* 0x000fe20000000000 */
[----:B------:R-:W-:Y:S01]  /*2080*/  UMOV UR25, UR33 ;  /* 0x0000002100197c82 */ /* 0x000fe20008000000 */
[----:B------:R-:W-:Y:S01]  /*2090*/  UMOV UR27, UR35 ;  /* 0x00000023001b7c82 */ /* 0x000fe20008000000 */
[----:B------:R-:W-:Y:S01]  /*20a0*/  UMOV UR28, UR36 ;  /* 0x00000024001c7c82 */ /* 0x000fe20008000000 */
[----:B------:R-:W-:Y:S01]  /*20b0*/  UTMALDG.3D.MULTICAST [UR32], [UR4], UR10, desc[UR38] ;  /* 0x00002620040073b4 */ /* 0x000fe2000801180a */
[----:B------:R-:W-:Y:S01]  /*20c0*/  UMOV UR17, UR33 ;  /* 0x0000002100117c82 */ /* 0x000fe20008000000 */
[----:B------:R-:W-:Y:S01]  /*20d0*/  UMOV UR20, UR36 ;  /* 0x0000002400147c82 */ /* 0x000fe20008000000 */
[----:B------:R-:W-:Y:S01]  /*20e0*/  UMOV UR18, UR34 ;  /* 0x0000002200127c82 */ /* 0x000fe20008000000 */
[----:B------:R-:W-:Y:S01]  /*20f0*/  UMOV UR11, UR19 ;  /* 0x00000013000b7c82 */ /* 0x000fe20008000000 */
[----:B------:R-:W-:Y:S01]  /*2100*/  UMOV UR12, UR36 ;  /* 0x00000024000c7c82 */ /* 0x000fe20008000000 */
[----:B------:R-:W-:Y:S01]  /*2110*/  UMOV UR9, UR33 ;  /* 0x0000002100097c82 */ /* 0x000fe20008000000 */
[----:B------:R-:W-:Y:S01]  /*2120*/  UIADD3 UR13, UPT, UPT, UR13, 0x1, URZ ;  /* 0x000000010d0d7890 */ /* 0x000fe2000fffe0ff */
[----:B------:R1:W-:Y:S03]  /*2130*/  UTMALDG.3D.MULTICAST [UR24], [UR4], UR10, desc[UR38] ;  /* 0x00002618040073b4 */ /* 0x0003e6000801180a */
[----:B------:R-:W-:Y:S01]  /*2140*/  UISETP.NE.AND UP0, UPT, UR13, UR14, UPT ;  /* 0x0000000e0d00728c */ /* 0x000fe2000bf05270 */
[----:B------:R3:W-:Y:S01]  /*2150*/  UTMALDG.3D [UR16], [UR6], desc[UR38] ;  /* 0x00002610060075b4 */ /* 0x0007e20008011000 */
[----:B-1----:R-:W-:Y:S01]  /*2160*/  UMOV UR10, UR26 ;  /* 0x0000001a000a7c82 */ /* 0x002fe20008000000 */
[----:B------:R-:W-:Y:S01]  /*2170*/  UMOV UR4, UR23 ;  /* 0x0000001700047c82 */ /* 0x000fe20008000000 */
[----:B------:R3:W-:Y:S05]  /*2180*/  UTMALDG.3D [UR8], [UR6], desc[UR38] ;  /* 0x00002608060075b4 */ /* 0x0007ea0008011000 */
[----:B---3--:R-:W-:Y:S05]  /*2190*/  BRA.U UP0, `(.L_x_38) ;  /* 0xfffffffd00187547 */ /* 0x008fea000b83ffff */
.L_x_32:
[C---:B------:R-:W-:Y:S01]  /*21a0*/  LEA R3, R11.reuse, UR21, 0x3 ;  /* 0x000000150b037c11 */ /* 0x040fe2000f8e18ff */
[----:B------:R-:W-:Y:S01]  /*21b0*/  NOP ;  /* 0x0000000000007918 */ /* 0x000fe20000000000 */
[----:B-1----:R-:W-:Y:S02]  /*21c0*/  SHF.L.U32 R0, R10, 0x1f, RZ ;  /* 0x0000001f0a007819 */ /* 0x002fe400000006ff */
[----:B------:R-:W-:Y:S02]  /*21d0*/  LEA R5, R11, UR21, 0x4 ;  /* 0x000000150b057c11 */ /* 0x000fe4000f8e20ff */
[----:B--2-4-:R-:W1:Y:S02]  /*21e0*/  SYNCS.PHASECHK.TRANS64.TRYWAIT P0, [R3+URZ+0x80], R0 ;  /* 0x00008000030075a7 */ /* 0x014e6400080011ff */
[----:B-1----:R-:W-:Y:S05]  /*21f0*/  @!P0 BRA `(.L_x_39) ;  /* 0x0000005c00a48947 */ /* 0x002fea0003800000 */
.L_x_125:
[----:B------:R-:W2:Y:S01]  /*2200*/  LDS.128 R4, [R5+0x110] ;  /* 0x0001100005047984 */ /* 0x000ea20000000c00 */
[----:B------:R-:W-:Y:S01]  /*2210*/  UISETP.GE.AND UP0, UPT, UR42, 0x1, UPT ;  /* 0x000000012a00788c */ /* 0x000fe2000bf06270 */
[----:B------:R-:W-:Y:S01]  /*2220*/  @!PT LDS RZ, [RZ] ;  /* 0x00000000fffff984 */ /* 0x000fe20000000800 */
[----:B------:R-:W-:Y:S01]  /*2230*/  @!PT LDS RZ, [RZ] ;  /* 0x00000000fffff984 */ /* 0x000fe20000000800 */
[----:B------:R-:W-:Y:S01]  /*2240*/  @!PT LDS RZ, [RZ] ;  /* 0x00000000fffff984 */ /* 0x000fe20000000800 */
[----:B------:R-:W-:Y:S01]  /*2250*/  @!PT LDS RZ, [RZ] ;  /* 0x00000000fffff984 */ /* 0x000fe20000000800 */
[----:B------:R3:W-:Y:S06]  /*2260*/  MEMBAR.ALL.CTA ;  /* 0x0000000000007992 */ /* 0x0007ec0000008000 */
[----:B---3--:R-:W3:Y:S01]  /*2270*/  FENCE.VIEW.ASYNC.S ;  /* 0x00000000000073c6 */ /* 0x008ee20000000000 */
[----:B--2---:R-:W-:-:S13]  /*2280*/  LOP3.LUT P0, RZ, R6, 0x1, RZ, 0xc0, !PT ;  /* 0x0000000106ff7812 */ /* 0x004fda000780c0ff */
[----:B---3--:R-:W-:Y:S01]  /*2290*/  VOTEU.ANY UP1, P0 ;  /* 0x0000000000ff7886 */ /* 0x008fe20000020100 */
[----:B------:R-:W-:-:S13]  /*22a0*/  PLOP3.LUT P0, PT, PT, PT, UP1, 0x80, 0x8 ;  /* 0x000000000008781c */ /* 0x000fda0003f0f018 */
[----:B-1----:R-:W-:Y:S02]  /*22b0*/  @P0 LOP3.LUT R0, R5, 0xffff, RZ, 0xc0, !PT ;  /* 0x0000ffff05000812 */ /* 0x002fe400078ec0ff */
[----:B------:R-:W-:Y:S02]  /*22c0*/  @P0 MOV R2, R4 ;  /* 0x0000000400020202 */ /* 0x000fe40000000f00 */
[----:B------:R-:W-:Y:S01]  /*22d0*/  @P0 R2UR UR5, R0 ;  /* 0x00000000000502ca */ /* 0x000fe200000e0000 */
[----:B------:R-:W-:Y:S01]  /*22e0*/  VIADD R0, R3, 0x90 ;  /* 0x0000009003007836 */ /* 0x000fe20000000000 */
[----:B------:R-:W-:Y:S02]  /*22f0*/  @P0 SHF.R.U32.HI R4, RZ, 0x10, R5 ;  /* 0x00000010ff040819 */ /* 0x000fe40000011605 */
[----:B------:R-:W-:Y:S02]  /*2300*/  @P0 R2UR UR6, R2 ;  /* 0x00000000020602ca */ /* 0x000fe400000e0000 */
[----:B------:R-:W-:-:S02]  /*2310*/  PRMT R0, RZ, 0x654, R0 ;  /* 0x00000654ff007816 */ /* 0x000fc40000000000 */
[----:B------:R-:W-:Y:S02]  /*2320*/  @P0 R2UR UR4, R4 ;  /* 0x00000000040402ca */ /* 0x000fe400000e0000 */
[----:B------:R1:W-:Y:S03]  /*2330*/  SYNCS.ARRIVE.TRANS64.RED.A1T0 RZ, [R0+URZ], RZ ;  /* 0x000000ff00ff79a7 */ /* 0x0003e600081004ff */
[----:B------:R-:W-:-:S04]  /*2340*/  @UP1 UMOV UR37, UR5 ;  /* 0x0000000500251c82 */ /* 0x000fc80008000000 */
[----:B------:R-:W-:-:S04]  /*2350*/  @UP1 UMOV UR43, UR6 ;  /* 0x00000006002b1c82 */ /* 0x000fc80008000000 */
[----:B------:R-:W-:Y:S01]  /*2360*/  @UP1 UMOV UR36, UR4 ;  /* 0x0000000400241c82 */ /* 0x000fe20008000000 */
[----:B------:R-:W-:Y:S05]  /*2370*/  BRA.U !UP0, `(.L_x_40) ;  /* 0x0000000108d47547 */ /* 0x000fea000b800000 */
[----:B------:R-:W2:Y:S01]  /*2380*/  LDCU.128 UR12, c[0x0][0xb10] ;  /* 0x00016200ff0c77ac */ /* 0x000ea20008000c00 */
[----:B------:R-:W3:Y:S01]  /*2390*/  LDCU UR22, c[0x0][0xb20] ;  /* 0x00016400ff1677ac */ /* 0x000ee20008000800 */
[----:B------:R-:W4:Y:S01]  /*23a0*/  LDCU UR20, c[0x0][0xb0c] ;  /* 0x00016180ff1477ac */ /* 0x000f220008000800 */
[----:B------:R-:W1:Y:S01]  /*23b0*/  LDCU.64 UR8, c[0x0][0xb28] ;  /* 0x00016500ff0877ac */ /* 0x000e620008000a00 */
[----:B------:R-:W-:Y:S02]  /*23c0*/  UISETP.NE.AND UP3, UPT, UR42, 0x1, UPT ;  /* 0x000000012a00788c */ /* 0x000fe4000bf65270 */
[----:B--2---:R-:W-:Y:S02]  /*23d0*/  UIMAD.WIDE.U32 UR6, UR44, UR15, URZ ;  /* 0x0000000f2c0672a5 */ /* 0x004fe4000f8e00ff */
[----:B------:R-:W-:Y:S02]  /*23e0*/  UIMAD.WIDE.U32 UR4, UR45, UR12, URZ ;  /* 0x0000000c2d0472a5 */ /* 0x000fe4000f8e00ff */
[----:B------:R-:W-:-:S02]  /*23f0*/  UISETP.NE.AND UP0, UPT, UR14, 0x1, UPT ;  /* 0x000000010e00788c */ /* 0x000fc4000bf05270 */
[----:B------:R-:W-:Y:S01]  /*2400*/  UIMAD.WIDE.U32 UR18, UR37, UR15, URZ ;  /* 0x0000000f251272a5 */ /* 0x000fe2000f8e00ff */
[----:B------:R-:W-:Y:S02]  /*2410*/  UMOV UR6, UR7 ;  /* 0x0000000700067c82 */ /* 0x000fe40008000000 */
[----:B------:R-:W-:Y:S01]  /*2420*/  UMOV UR4, UR5 ;  /* 0x0000000500047c82 */ /* 0x000fe20008000000 */
[----:B---3--:R-:W-:Y:S02]  /*2430*/  USHF.R.U32.HI UR6, URZ, UR22, UR6 ;  /* 0x00000016ff067299 */ /* 0x008fe40008011606 */
[----:B----4-:R-:W-:Y:S02]  /*2440*/  UISETP.NE.AND UP2, UPT, UR20, 0x1, UPT ;  /* 0x000000011400788c */ /* 0x010fe4000bf45270 */
[----:B------:R-:W-:Y:S02]  /*2450*/  USHF.R.U32.HI UR4, URZ, UR13, UR4 ;  /* 0x0000000dff047299 */ /* 0x000fe40008011604 */
[----:B------:R-:W-:-:S02]  /*2460*/  USEL UR5, UR44, UR6, !UP0 ;  /* 0x000000062c057287 */ /* 0x000fc4000c000000 */
[----:B------:R-:W-:Y:S02]  /*2470*/  USEL UR6, UR45, UR4, !UP2 ;  /* 0x000000042d067287 */ /* 0x000fe4000d000000 */
[----:B-1----:R-:W-:Y:S01]  /*2480*/  UIMAD.WIDE.U32 UR10, UR5, UR8, URZ ;  /* 0x00000008050a72a5 */ /* 0x002fe2000f8e00ff */
[----:B------:R-:W-:Y:S01]  /*2490*/  UMOV UR4, UR19 ;  /* 0x0000001300047c82 */ /* 0x000fe20008000000 */
[----:B------:R-:W-:Y:S02]  /*24a0*/  UIMAD.WIDE.U32 UR16, UR43, UR12, URZ ;  /* 0x0000000c2b1072a5 */ /* 0x000fe4000f8e00ff */
[----:B------:R-:W-:-:S03]  /*24b0*/  UIMAD.WIDE.U32 UR18, UR6, UR8, URZ ;  /* 0x00000008061272a5 */ /* 0x000fc6000f8e00ff */
[----:B------:R-:W-:Y:S01]  /*24c0*/  UMOV UR10, UR11 ;  /* 0x0000000b000a7c82 */ /* 0x000fe20008000000 */
[----:B------:R-:W-:Y:S02]  /*24d0*/  USHF.R.U32.HI UR4, URZ, UR22, UR4 ;  /* 0x00000016ff047299 */ /* 0x000fe40008011604 */
[----:B------:R-:W-:Y:S01]  /*24e0*/  @UP3 USHF.R.U32.HI UR5, URZ, UR9, UR10 ;  /* 0x00000009ff053299 */ /* 0x000fe2000801160a */
[----:B------:R-:W-:Y:S01]  /*24f0*/  UMOV UR16, UR17 ;  /* 0x0000001100107c82 */ /* 0x000fe20008000000 */
[----:B------:R-:W-:Y:S01]  /*2500*/  UMOV UR18, UR19 ;  /* 0x0000001300127c82 */ /* 0x000fe20008000000 */
[----:B------:R-:W-:Y:S02]  /*2510*/  USHF.R.U32.HI UR13, URZ, UR13, UR16 ;  /* 0x0000000dff0d7299 */ /* 0x000fe40008011610 */
[----:B------:R-:W-:Y:S02]  /*2520*/  USEL UR4, UR37, UR4, !UP0 ;  /* 0x0000000425047287 */ /* 0x000fe4000c000000 */
[----:B------:R-:W-:-:S02]  /*2530*/  @UP3 USHF.R.U32.HI UR6, URZ, UR9, UR18 ;  /* 0x00000009ff063299 */ /* 0x000fc40008011612 */
[----:B------:R-:W-:Y:S02]  /*2540*/  UIMAD UR7, UR42, UR5, URZ ;  /* 0x000000052a0772a4 */ /* 0x000fe4000f8e02ff */
[----:B------:R-:W-:Y:S02]  /*2550*/  USEL UR5, UR43, UR13, !UP2 ;  /* 0x0000000d2b057287 */ /* 0x000fe4000d000000 */
[----:B------:R-:W-:Y:S02]  /*2560*/  UIMAD UR10, UR42, UR6, URZ ;  /* 0x000000062a0a72a4 */ /* 0x000fe4000f8e02ff */
[----:B------:R-:W-:Y:S02]  /*2570*/  UISETP.GE.AND UP0, UPT, UR4, UR7, UPT ;  /* 0x000000070400728c */ /* 0x000fe4000bf06270 */
[----:B------:R-:W-:Y:S02]  /*2580*/  UIMAD.WIDE.U32 UR12, UR4, UR8, URZ ;  /* 0x00000008040c72a5 */ /* 0x000fe4000f8e00ff */
[----:B------:R-:W-:-:S02]  /*2590*/  UISETP.GE.OR UP0, UPT, UR5, UR10, UP0 ;  /* 0x0000000a0500728c */ /* 0x000fc40008706670 */
        /* <DEDUP_REMOVED lines=19> */
.L_x_40:
[----:B------:R-:W2:Y:S02]  /*26d0*/  LDCU UR4, c[0x0][0xb30] ;  /* 0x00016600ff0477ac */ /* 0x000ea40008000800 */
[----:B--2---:R-:W-:-:S09]  /*26e0*/  UISETP.NE.AND UP0, UPT, UR4, 0x1, UPT ;  /* 0x000000010400788c */ /* 0x004fd2000bf05270 */
[----:B------:R-:W-:Y:S05]  /*26f0*/  BRA.U UP0, `(.L_x_41) ;  /* 0x0000000100447547 */ /* 0x000fea000b800000 */
[----:B------:R-:W2:Y:S01]  /*2700*/  LDCU.128 UR8, c[0x0][0xb10] ;  /* 0x00016200ff0877ac */ /* 0x000ea20008000c00 */
[----:B------:R-:W3:Y:S01]  /*2710*/  LDCU UR12, c[0x0][0xb0c] ;  /* 0x00016180ff0c77ac */ /* 0x000ee20008000800 */
[----:B------:R-:W4:Y:S01]  /*2720*/  LDCU UR13, c[0x0][0xb20] ;  /* 0x00016400ff0d77ac */ /* 0x000f220008000800 */
[----:B--2---:R-:W-:Y:S02]  /*2730*/  UIMAD.WIDE.U32 UR6, UR43, UR8, URZ ;  /* 0x000000082b0672a5 */ /* 0x004fe4000f8e00ff */
[----:B------:R-:W-:Y:S02]  /*2740*/  UIMAD.WIDE.U32 UR4, UR37, UR11, URZ ;  /* 0x0000000b250472a5 */ /* 0x000fe4000f8e00ff */
[----:B---3--:R-:W-:Y:S02]  /*2750*/  UISETP.NE.AND UP2, UPT, UR12, 0x1, UPT ;  /* 0x000000010c00788c */ /* 0x008fe4000bf45270 */
[----:B------:R-:W-:Y:S01]  /*2760*/  UISETP.NE.AND UP0, UPT, UR10, 0x1, UPT ;  /* 0x000000010a00788c */ /* 0x000fe2000bf05270 */
[----:B------:R-:W-:-:S02]  /*2770*/  UMOV UR6, UR7 ;  /* 0x0000000700067c82 */ /* 0x000fc40008000000 */
[----:B------:R-:W-:Y:S01]  /*2780*/  UMOV UR4, UR5 ;  /* 0x0000000500047c82 */ /* 0x000fe20008000000 */
[----:B------:R-:W-:Y:S02]  /*2790*/  USHF.R.U32.HI UR9, URZ, UR9, UR6 ;  /* 0x00000009ff097299 */ /* 0x000fe40008011606 */
[----:B----4-:R-:W-:Y:S02]  /*27a0*/  USHF.R.U32.HI UR4, URZ, UR13, UR4 ;  /* 0x0000000dff047299 */ /* 0x010fe40008011604 */
[----:B------:R-:W-:Y:S02]  /*27b0*/  USEL UR5, UR43, UR9, !UP2 ;  /* 0x000000092b057287 */ /* 0x000fe4000d000000 */
[----:B------:R-:W-:-:S04]  /*27c0*/  USEL UR4, UR37, UR4, !UP0 ;  /* 0x0000000425047287 */ /* 0x000fc8000c000000 */
[----:B------:R-:W-:Y:S02]  /*27d0*/  UIADD3 UR6, UPT, UPT, UR5, -UR4, URZ ;  /* 0x8000000405067290 */ /* 0x000fe4000fffe0ff */
[----:B------:R-:W-:Y:S02]  /*27e0*/  UIADD3 UR4, UPT, UPT, -UR5, UR4, URZ ;  /* 0x0000000405047290 */ /* 0x000fe4000fffe1ff */
[----:B------:R-:W-:Y:S02]  /*27f0*/  UIMAD UR37, UR6, UR10, UR37 ;  /* 0x0000000a062572a4 */ /* 0x000fe4000f8e0225 */
[----:B------:R-:W-:-:S12]  /*2800*/  UIMAD UR43, UR4, UR12, UR43 ;  /* 0x0000000c042b72a4 */ /* 0x000fd8000f8e022b */
.L_x_41:
[----:B------:R-:W-:Y:S01]  /*2810*/  VIADD R11, R11, 0x1 ;  /* 0x000000010b0b7836 */ /* 0x000fe20000000000 */
[----:B------:R-:W-:Y:S02]  /*2820*/  R2UR UR5, R87 ;  /* 0x00000000570572ca */ /* 0x000fe400000e0000 */
[----:B------:R-:W-:Y:S02]  /*2830*/  R2UR UR4, R86 ;  /* 0x00000000560472ca */ /* 0x000fe400000e0000 */
[C---:B------:R-:W-:Y:S02]  /*2840*/  ISETP.NE.AND P0, PT, R11.reuse, 0x2, PT ;  /* 0x000000020b00780c */ /* 0x040fe40003f05270 */
[----:B------:R-:W-:Y:S02]  /*2850*/  PLOP3.LUT P1, PT, PT, PT, PT, 0x80, 0x8 ;  /* 0x000000000008781c */ /* 0x000fe40003f2f070 */
[----:B------:R-:W-:Y:S02]  /*2860*/  SEL R3, RZ, 0x1, P0 ;  /* 0x00000001ff037807 */ /* 0x000fe40000000000 */
[----:B------:R-:W-:-:S02]  /*2870*/  SEL R11, R11, RZ, P0 ;  /* 0x000000ff0b0b7207 */ /* 0x000fc40000000000 */
[----:B------:R-:W-:Y:S01]  /*2880*/  LOP3.LUT R10, R10, R3, RZ, 0x3c, !PT ;  /* 0x000000030a0a7212 */ /* 0x000fe200078e3cff */
[----:B------:R-:W-:Y:S02]  /*2890*/  UIADD3 UR25, UPT, UPT, UR43, UR5, URZ ;  /* 0x000000052b197290 */ /* 0x000fe4000fffe0ff */
[----:B------:R-:W-:Y:S01]  /*28a0*/  UIADD3 UR26, UPT, UPT, UR37, UR4, URZ ;  /* 0x00000004251a7290 */ /* 0x000fe2000fffe0ff */
[----:B------:R-:W-:Y:S11]  /*28b0*/  BRA.U UP1, `(.L_x_42) ;  /* 0xffffffed01d47547 */ /* 0x000ff6000b83ffff */
[----:B------:R-:W-:Y:S01]  /*28c0*/  UIADD3 UR21, UPT, UPT, UR21, 0x20, URZ ;  /* 0x0000002015157890 */ /* 0x000fe2000fffe0ff */
[----:B------:R-:W-:-:S03]  /*28d0*/  SHF.L.U32 R3, R12, 0x1f, RZ ;  /* 0x0000001f0c037819 */ /* 0x000fc600000006ff */
[----:B------:R-:W-:-:S09]  /*28e0*/  ULEA UR4, UR23, UR21, 0x3 ;  /* 0x0000001517047291 */ /* 0x000fd2000f8e18ff */
[----:B------:R-:W2:Y:S02]  /*28f0*/  SYNCS.PHASECHK.TRANS64.TRYWAIT P0, [UR4], R3 ;  /* 0x00000003ff0075a7 */ /* 0x000ea40008001104 */
[----:B--2---:R-:W-:Y:S05]  /*2900*/  @!P0 BRA `(.L_x_43) ;  /* 0x0000005400f48947 */ /* 0x004fea0003800000 */
.L_x_127:
[----:B------:R-:W-:-:S04]  /*2910*/  UIADD3 UR4, UPT, UPT, UR23, 0x1, URZ ;  /* 0x0000000117047890 */ /* 0x000fc8000fffe0ff */
[----:B------:R-:W-:-:S04]  /*2920*/  UISETP.NE.AND UP0, UPT, UR4, 0x4, UPT ;  /* 0x000000040400788c */ /* 0x000fc8000bf05270 */
[----:B------:R-:W-:Y:S02]  /*2930*/  USEL UR6, URZ, 0x1, UP0 ;  /* 0x00000001ff067887 */ /* 0x000fe40008000000 */
[----:B------:R-:W-:-:S04]  /*2940*/  USEL UR4, UR4, URZ, UP0 ;  /* 0x000000ff04047287 */ /* 0x000fc80008000000 */
[----:B------:R-:W-:Y:S01]  /*2950*/  ULEA UR5, UR4, UR21, 0x3 ;  /* 0x0000001504057291 */ /* 0x000fe2000f8e18ff */
[----:B------:R-:W-:-:S04]  /*2960*/  LOP3.LUT R2, R12, UR6, RZ, 0x3c, !PT ;  /* 0x000000060c027c12 */ /* 0x000fc8000f8e3cff */
[----:B-1----:R-:W-:-:S04]  /*2970*/  SHF.L.U32 R3, R2, 0x1f, RZ ;  /* 0x0000001f02037819 */ /* 0x002fc800000006ff */
[----:B------:R-:W1:Y:S02]  /*2980*/  SYNCS.PHASECHK.TRANS64.TRYWAIT P0, [UR5], R3 ;  /* 0x00000003ff0075a7 */ /* 0x000e640008001105 */
[----:B-1----:R-:W-:Y:S05]  /*2990*/  @!P0 BRA `(.L_x_44) ;  /* 0x0000005400e88947 */ /* 0x002fea0003800000 */
.L_x_129:
        /* <DEDUP_REMOVED lines=9> */
.L_x_131:
[----:B------:R-:W-:-:S04]  /*2a30*/  UIADD3 UR4, UPT, UPT, UR4, 0x1, URZ ;  /* 0x0000000104047890 */ /* 0x000fc8000fffe0ff */
[----:B------:R-:W-:-:S04]  /*2a40*/  UISETP.NE.AND UP0, UPT, UR4, 0x4, UPT ;  /* 0x000000040400788c */ /* 0x000fc8000bf05270 */
[----:B------:R-:W-:Y:S02]  /*2a50*/  USEL UR5, URZ, 0x1, UP0 ;  /* 0x00000001ff057887 */ /* 0x000fe40008000000 */
[----:B------:R-:W-:-:S04]  /*2a60*/  USEL UR4, UR4, URZ, UP0 ;  /* 0x000000ff04047287 */ /* 0x000fc80008000000 */
[----:B------:R-:W-:Y:S01]  /*2a70*/  ULEA UR4, UR4, UR21, 0x3 ;  /* 0x0000001504047291 */ /* 0x000fe2000f8e18ff */
[----:B-1----:R-:W-:-:S04]  /*2a80*/  LOP3.LUT R3, R2, UR5, RZ, 0x3c, !PT ;  /* 0x0000000502037c12 */ /* 0x002fc8000f8e3cff */
[----:B------:R-:W-:Y:S01]  /*2a90*/  SHF.L.U32 R3, R3, 0x1f, RZ ;  /* 0x0000001f03037819 */ /* 0x000fe200000006ff */
[----:B------:R-:W-:-:S07]  /*2aa0*/  IMAD.U32 R0, RZ, RZ, UR4 ;  /* 0x00000004ff007e24 */ /* 0x000fce000f8e00ff */
.L_x_46:
[----:B-1----:R1:W2:Y:S02]  /*2ab0*/  SYNCS.PHASECHK.TRANS64.TRYWAIT P0, [R0+URZ], R3 ;  /* 0x00000003000075a7 */ /* 0x0022a400080011ff */
[----:B--2---:R-:W-:Y:S05]  /*2ac0*/  @!P0 NANOSLEEP.SYNCS 0x989680 ;  /* 0x009896800000895d */ /* 0x004fea0003900000 */
[----:B------:R-:W2:Y:S02]  /*2ad0*/  @!P0 SYNCS.PHASECHK.TRANS64 P0, [R0+URZ], R3 ;  /* 0x00000003000085a7 */ /* 0x000ea400080010ff */
[----:B--2---:R-:W-:Y:S05]  /*2ae0*/  @P0 EXIT ;  /* 0x000000000000094d */ /* 0x004fea0003800000 */
[----:B------:R-:W-:Y:S05]  /*2af0*/  BRA `(.L_x_46) ;  /* 0xfffffffc00ec7947 */ /* 0x000fea000383ffff */
.L_x_22:
[----:B------:R-:W-:-:S04]  /*2b00*/  UISETP.NE.AND UP0, UPT, UR54, URZ, UPT ;  /* 0x000000ff3600728c */ /* 0x000fc8000bf05270 */
[----:B------:R-:W-:-:S09]  /*2b10*/  UISETP.NE.OR UP0, UPT, UR22, 0x1, UP0 ;  /* 0x000000011600788c */ /* 0x000fd20008705670 */
[----:B------:R-:W-:Y:S05]  /*2b20*/  BRA.U UP0, `(.L_x_47) ;  /* 0x0000000500487547 */ /* 0x000fea000b800000 */
[----:B------:R-:W-:Y:S01]  /*2b30*/  ISETP.GE.U32.AND P2, PT, R0, 0x2, PT ;  /* 0x000000020000780c */ /* 0x000fe20003f46070 */
[----:B------:R-:W-:Y:S01]  /*2b40*/  IMAD.MOV.U32 R12, RZ, RZ, 0x1 ;  /* 0x00000001ff0c7424 */ /* 0x000fe200078e00ff */
[----:B------:R-:W-:Y:S02]  /*2b50*/  CS2R R10, SRZ ;  /* 0x00000000000a7805 */ /* 0x000fe4000001ff00 */
[----:B------:R-:W-:Y:S01]  /*2b60*/  CS2R R8, SRZ ;  /* 0x0000000000087805 */ /* 0x000fe2000001ff00 */
[----:B------:R-:W-:Y:S01]  /*2b70*/  UMOV UR6, 0x400 ;  /* 0x0000040000067882 */ /* 0x000fe20000000000 */
[----:B------:R-:W-:Y:S01]  /*2b80*/  UMOV UR5, URZ ;  /* 0x000000ff00057c82 */ /* 0x000fe20008000000 */
[----:B------:R-:W-:-:S12]  /*2b90*/  ULEA UR6, UR54, UR6, 0x18 ;  /* 0x0000000636067291 */ /* 0x000fd8000f8ec0ff */
.L_x_51:
[----:B------:R-:W-:Y:S02]  /*2ba0*/  LEA R2, R8, UR6, 0x3 ;  /* 0x0000000608027c11 */ /* 0x000fe4000f8e18ff */
[----:B------:R-:W-:-:S03]  /*2bb0*/  SHF.L.U32 R5, R9, 0x1f, RZ ;  /* 0x0000001f09057819 */ /* 0x000fc600000006ff */
[----:B------:R-:W-:Y:S01]  /*2bc0*/  VIADD R4, R2, 0xf0 ;  /* 0x000000f002047836 */ /* 0x000fe20000000000 */
[----:B------:R-:W1:Y:S02]  /*2bd0*/  SYNCS.PHASECHK.TRANS64.TRYWAIT P0, [R2+URZ+0xe0], R5 ;  /* 0x0000e005020075a7 */ /* 0x000e6400080011ff */
[----:B-1----:R-:W-:Y:S05]  /*2be0*/  @!P0 BRA `(.L_x_48) ;  /* 0x0000005400848947 */ /* 0x002fea0003800000 */
.L_x_132:
[----:B------:R-:W-:Y:S01]  /*2bf0*/  ULEA UR4, UR5, UR6, 0x3 ;  /* 0x0000000605047291 */ /* 0x000fe2000f8e18ff */
[----:B------:R-:W-:Y:S02]  /*2c00*/  PRMT R4, RZ, 0x654, R4 ;  /* 0x00000654ff047816 */ /* 0x000fe40000000004 */
[----:B-1----:R-:W-:Y:S01]  /*2c10*/  SHF.L.U32 R5, R12, 0x1f, RZ ;  /* 0x0000001f0c057819 */ /* 0x002fe200000006ff */
[----:B------:R-:W-:Y:S01]  /*2c20*/  UIADD3 UR7, UPT, UPT, UR4, 0x80, URZ ;  /* 0x0000008004077890 */ /* 0x000fe2000fffe0ff */
[----:B------:R1:W-:Y:S05]  /*2c30*/  SYNCS.ARRIVE.TRANS64.RED.A1T0 RZ, [R4+URZ], RZ ;  /* 0x000000ff04ff79a7 */ /* 0x0003ea00081004ff */
[----:B------:R-:W-:Y:S01]  /*2c40*/  IMAD.U32 R7, RZ, RZ, UR7 ;  /* 0x00000007ff077e24 */ /* 0x000fe2000f8e00ff */
[----:B------:R-:W2:Y:S04]  /*2c50*/  SYNCS.PHASECHK.TRANS64.TRYWAIT P0, [UR4+0x90], R5 ;  /* 0x00009005ff0075a7 */ /* 0x000ea80008001104 */
[----:B------:R-:W-:Y:S01]  /*2c60*/  PRMT R6, R0, 0x654, R7 ;  /* 0x0000065400067816 */ /* 0x000fe20000000007 */
[----:B-1----:R-:W-:Y:S01]  /*2c70*/  @!P2 IMAD.MOV.U32 R4, RZ, RZ, 0x10 ;  /* 0x00000010ff04a424 */ /* 0x002fe200078e00ff */
[----:B--2---:R-:W-:Y:S06]  /*2c80*/  @!P0 BRA `(.L_x_49) ;  /* 0x0000005400708947 */ /* 0x004fec0003800000 */
.L_x_134:
[----:B------:R-:W-:Y:S01]  /*2c90*/  ULEA UR8, UR5, UR6, 0x4 ;  /* 0x0000000605087291 */ /* 0x000fe2000f8e20ff */
[----:B------:R-:W-:Y:S01]  /*2ca0*/  SEL R3, R6, R3, !P2 ;  /* 0x0000000306037207 */ /* 0x000fe20005000000 */
[----:B------:R-:W-:Y:S01]  /*2cb0*/  UIADD3 UR9, UPT, UPT, UR4, 0x80, URZ ;  /* 0x0000008004097890 */ /* 0x000fe2000fffe0ff */
[----:B-1----:R-:W-:Y:S01]  /*2cc0*/  LEA R2, R11, UR6, 0x3 ;  /* 0x000000060b027c11 */ /* 0x002fe2000f8e18ff */
[----:B------:R-:W-:Y:S01]  /*2cd0*/  UIADD3 UR8, UPT, UPT, UR8, 0x110, URZ ;  /* 0x0000011008087890 */ /* 0x000fe2000fffe0ff */
[----:B------:R-:W-:Y:S01]  /*2ce0*/  SHF.L.U32 R5, R10, 0x1f, RZ ;  /* 0x0000001f0a057819 */ /* 0x000fe200000006ff */
[----:B------:R1:W-:Y:S01]  /*2cf0*/  @!P2 SYNCS.ARRIVE.TRANS64.RED RZ, [R3+URZ], R4 ;  /* 0x0000000403ffa9a7 */ /* 0x0003e200080004ff */
[----:B------:R-:W-:Y:S01]  /*2d00*/  UIADD3 UR4, UPT, UPT, UR5, 0x1, URZ ;  /* 0x0000000105047890 */ /* 0x000fe2000fffe0ff */
[----:B------:R-:W-:-:S03]  /*2d10*/  VIADD R8, R8, 0x1 ;  /* 0x0000000108087836 */ /* 0x000fc60000000000 */
[----:B------:R-:W-:Y:S02]  /*2d20*/  UISETP.NE.AND UP0, UPT, UR4, 0x2, UPT ;  /* 0x000000020400788c */ /* 0x000fe4000bf05270 */
[----:B------:R-:W-:Y:S06]  /*2d30*/  UGETNEXTWORKID.BROADCAST [UR8], [UR9] ;  /* 0x00000000080073ca */ /* 0x000fec0008000100 */
[----:B------:R-:W-:Y:S01]  /*2d40*/  USEL UR7, URZ, 0x1, UP0 ;  /* 0x00000001ff077887 */ /* 0x000fe20008000000 */
[----:B------:R-:W-:Y:S01]  /*2d50*/  ISETP.NE.AND P0, PT, R8, 0x2, PT ;  /* 0x000000020800780c */ /* 0x000fe20003f05270 */
[----:B------:R-:W-:Y:S01]  /*2d60*/  USEL UR5, UR4, URZ, UP0 ;  /* 0x000000ff04057287 */ /* 0x000fe20008000000 */
[----:B------:R-:W2:Y:S03]  /*2d70*/  SYNCS.PHASECHK.TRANS64.TRYWAIT P1, [R2+URZ+0x80], R5 ;  /* 0x00008005020075a7 */ /* 0x000ea600080211ff */
[----:B------:R-:W-:Y:S01]  /*2d80*/  LOP3.LUT R12, R12, UR7, RZ, 0x3c, !PT ;  /* 0x000000070c0c7c12 */ /* 0x000fe2000f8e3cff */
[----:B-12---:R-:W-:Y:S07]  /*2d90*/  @!P1 BRA `(.L_x_50) ;  /* 0x0000005400449947 */ /* 0x006fee0003800000 */
.L_x_135:
[C---:B------:R-:W-:Y:S01]  /*2da0*/  LEA R4, R11.reuse, UR6, 0x4 ;  /* 0x000000060b047c11 */ /* 0x040fe2000f8e20ff */
[----:B-1----:R-:W-:Y:S01]  /*2db0*/  VIADD R2, R2, 0x90 ;  /* 0x0000009002027836 */ /* 0x002fe20000000000 */
[----:B------:R-:W-:Y:S01]  /*2dc0*/  SEL R8, R8, RZ, P0 ;  /* 0x000000ff08087207 */ /* 0x000fe20000000000 */
[----:B------:R-:W-:-:S03]  /*2dd0*/  VIADD R11, R11, 0x1 ;  /* 0x000000010b0b7836 */ /* 0x000fc60000000000 */
[----:B------:R-:W1:Y:S01]  /*2de0*/  LDS.128 R4, [R4+0x110] ;  /* 0x0001100004047984 */ /* 0x000e620000000c00 */
[----:B------:R-:W-:Y:S02]  /*2df0*/  PRMT R2, RZ, 0x654, R2 ;  /* 0x00000654ff027816 */ /* 0x000fe40000000002 */
[C---:B------:R-:W-:Y:S01]  /*2e00*/  ISETP.NE.AND P1, PT, R11.reuse, 0x2, PT ;  /* 0x000000020b00780c */ /* 0x040fe20003f25270 */
[----:B------:R-:W-:Y:S01]  /*2e10*/  @!PT LDS RZ, [RZ] ;  /* 0x00000000fffff984 */ /* 0x000fe20000000800 */
[----:B------:R-:W-:Y:S01]  /*2e20*/  @!PT LDS RZ, [RZ] ;  /* 0x00000000fffff984 */ /* 0x000fe20000000800 */
[----:B------:R-:W-:Y:S01]  /*2e30*/  @!PT LDS RZ, [RZ] ;  /* 0x00000000fffff984 */ /* 0x000fe20000000800 */
[----:B------:R-:W-:Y:S01]  /*2e40*/  @!PT LDS RZ, [RZ] ;  /* 0x00000000fffff984 */ /* 0x000fe20000000800 */
[----:B------:R2:W-:Y:S06]  /*2e50*/  MEMBAR.ALL.CTA ;  /* 0x0000000000007992 */ /* 0x0005ec0000008000 */
[----:B--2---:R-:W2:Y:S01]  /*2e60*/  FENCE.VIEW.ASYNC.S ;  /* 0x00000000000073c6 */ /* 0x004ea20000000000 */
[----:B------:R-:W-:Y:S01]  /*2e70*/  SEL R11, R11, RZ, P1 ;  /* 0x000000ff0b0b7207 */ /* 0x000fe20000800000 */
[----:B--2---:R2:W-:Y:S01]  /*2e80*/  SYNCS.ARRIVE.TRANS64.RED.A1T0 RZ, [R2+URZ], RZ ;  /* 0x000000ff02ff79a7 */ /* 0x0045e200081004ff */
[----:B-1----:R-:W-:-:S02]  /*2e90*/  LOP3.LUT P3, RZ, R6, 0x1, RZ, 0xc0, !PT ;  /* 0x0000000106ff7812 */ /* 0x002fc4000786c0ff */
[----:B------:R-:W-:-:S04]  /*2ea0*/  SEL R5, RZ, 0x1, P1 ;  /* 0x00000001ff057807 */ /* 0x000fc80000800000 */
[----:B------:R-:W-:Y:S02]  /*2eb0*/  LOP3.LUT R10, R10, R5, RZ, 0x3c, !PT ;  /* 0x000000050a0a7212 */ /* 0x000fe400078e3cff */
[----:B--2---:R-:W-:-:S04]  /*2ec0*/  SEL R2, RZ, 0x1, P0 ;  /* 0x00000001ff027807 */ /* 0x004fc80000000000 */
[----:B------:R-:W-:Y:S01]  /*2ed0*/  LOP3.LUT R9, R9, R2, RZ, 0x3c, !PT ;  /* 0x0000000209097212 */ /* 0x000fe200078e3cff */
[----:B------:R-:W-:Y:S06]  /*2ee0*/  @P3 BRA `(.L_x_51) ;  /* 0xfffffffc002c3947 */ /* 0x000fec000383ffff */
[----:B------:R-:W-:Y:S01]  /*2ef0*/  ULEA UR4, UR5, UR6, 0x3 ;  /* 0x0000000605047291 */ /* 0x000fe2000f8e18ff */
[----:B------:R-:W-:-:S08]  /*2f00*/  SHF.L.U32 R3, R12, 0x1f, RZ ;  /* 0x0000001f0c037819 */ /* 0x000fd000000006ff */
[----:B------:R-:W1:Y:S02]  /*2f10*/  SYNCS.PHASECHK.TRANS64 P0, [UR4+0x90], R3 ;  /* 0x00009003ff0075a7 */ /* 0x000e640008001004 */
[----:B-1----:R-:W-:Y:S05]  /*2f20*/  @P0 BRA `(.L_x_52) ;  /* 0x0000000000080947 */ /* 0x002fea0003800000 */
[----:B------:R-:W1:Y:S02]  /*2f30*/  SYNCS.PHASECHK.TRANS64.TRYWAIT P0, [UR4+0x90], R3 ;  /* 0x00009003ff0075a7 */ /* 0x000e640008001104 */
[----:B-1----:R-:W-:Y:S05]  /*2f40*/  @!P0 BRA `(.L_x_53) ;  /* 0x0000005000ec8947 */ /* 0x002fea0003800000 */
.L_x_52:
[----:B------:R-:W-:-:S04]  /*2f50*/  UIADD3 UR7, UPT, UPT, UR5, 0x1, URZ ;  /* 0x0000000105077890 */ /* 0x000fc8000fffe0ff */
[----:B------:R-:W-:-:S04]  /*2f60*/  UISETP.NE.AND UP0, UPT, UR7, 0x2, UPT ;  /* 0x000000020700788c */ /* 0x000fc8000bf05270 */
[----:B------:R-:W-:Y:S02]  /*2f70*/  USEL UR8, URZ, 0x1, UP0 ;  /* 0x00000001ff087887 */ /* 0x000fe40008000000 */
[----:B------:R-:W-:-:S04]  /*2f80*/  USEL UR7, UR7, URZ, UP0 ;  /* 0x000000ff07077287 */ /* 0x000fc80008000000 */
[----:B------:R-:W-:Y:S01]  /*2f90*/  ULEA UR7, UR7, UR6, 0x3 ;  /* 0x0000000607077291 */ /* 0x000fe2000f8e18ff */
[----:B-1----:R-:W-:-:S04]  /*2fa0*/  LOP3.LUT R3, R12, UR8, RZ, 0x3c, !PT ;  /* 0x000000080c037c12 */ /* 0x002fc8000f8e3cff */
[----:B------:R-:W-:-:S04]  /*2fb0*/  SHF.L.U32 R0, R3, 0x1f, RZ ;  /* 0x0000001f03007819 */ /* 0x000fc800000006ff */
[----:B------:R-:W1:Y:S02]  /*2fc0*/  SYNCS.PHASECHK.TRANS64 P0, [UR7+0x90], R0 ;  /* 0x00009000ff0075a7 */ /* 0x000e640008001007 */
[----:B-1----:R-:W-:Y:S05]  /*2fd0*/  @P0 EXIT ;  /* 0x000000000000094d */ /* 0x002fea0003800000 */
[----:B------:R-:W-:Y:S02]  /*2fe0*/  SHF.L.U32 R3, R3, 0x1f, RZ ;  /* 0x0000001f03037819 */ /* 0x000fe400000006ff */
[----:B------:R-:W-:-:S07]  /*2ff0*/  MOV R0, UR7 ;  /* 0x0000000700007c02 */ /* 0x000fce0008000f00 */
.L_x_54:
[----:B-1----:R1:W2:Y:S02]  /*3000*/  SYNCS.PHASECHK.TRANS64.TRYWAIT P0, [R0+URZ+0x90], R3 ;  /* 0x00009003000075a7 */ /* 0x0022a400080011ff */
[----:B--2---:R-:W-:Y:S05]  /*3010*/  @!P0 NANOSLEEP.SYNCS 0x989680 ;  /* 0x009896800000895d */ /* 0x004fea0003900000 */
[----:B------:R-:W2:Y:S02]  /*3020*/  @!P0 SYNCS.PHASECHK.TRANS64 P0, [R0+URZ+0x90], R3 ;  /* 0x00009003000085a7 */ /* 0x000ea400080010ff */
[----:B--2---:R-:W-:Y:S05]  /*3030*/  @P0 EXIT ;  /* 0x000000000000094d */ /* 0x004fea0003800000 */
[----:B------:R-:W-:Y:S05]  /*3040*/  BRA `(.L_x_54) ;  /* 0xfffffffc00ec7947 */ /* 0x000fea000383ffff */
.L_x_47:
[----:B------:R-:W-:Y:S05]  /*3050*/  BRA.U UP4, `(.L_x_55) ;  /* 0x00000011042c7547 */ /* 0x000fea000b800000 */
[----:B------:R-:W-:Y:S01]  /*3060*/  UMOV UR4, 0x40 ;  /* 0x0000004000047882 */ /* 0x000fe20000000000 */
[----:B------:R-:W-:Y:S01]  /*3070*/  NOP ;  /* 0x0000000000007918 */ /* 0x000fe20000000000 */
[----:B------:R-:W-:Y:S01]  /*3080*/  ULEA UR5, UR54, UR4, 0x18 ;  /* 0x0000000436057291 */ /* 0x000fe2000f8ec0ff */
[----:B------:R-:W-:Y:S02]  /*3090*/  UMOV UR6, 0x400 ;  /* 0x0000040000067882 */ /* 0x000fe40000000000 */
[----:B------:R-:W-:-:S06]  /*30a0*/  ULEA UR6, UR54, UR6, 0x18 ;  /* 0x0000000636067291 */ /* 0x000fcc000f8ec0ff */
[----:B------:R-:W1:Y:S02]  /*30b0*/  LDS.U8 R0, [UR5+0x1c] ;  /* 0x00001c05ff007984 */ /* 0x000e640008000000 */
[----:B-1----:R-:W-:-:S13]  /*30c0*/  ISETP.NE.AND P0, PT, R0, RZ, PT ;  /* 0x000000ff0000720c */ /* 0x002fda0003f05270 */
[----:B------:R-:W-:Y:S05]  /*30d0*/  @P0 BRA `(.L_x_56) ;  /* 0x0000000000580947 */ /* 0x000fea0003800000 */
[----:B------:R-:W-:-:S13]  /*30e0*/  ELECT P0, URZ, PT ;  /* 0x0000000000ff782f */ /* 0x000fda0003800000 */
[----:B------:R-:W-:Y:S05]  /*30f0*/  @!P0 BRA `(.L_x_57) ;  /* 0x0000000000608947 */ /* 0x000fea0003800000 */
[----:B------:R-:W-:Y:S01]  /*3100*/  UMOV UR4, 0x10 ;  /* 0x0000001000047882 */ /* 0x000fe20000000000 */
[----:B------:R-:W-:Y:S01]  /*3110*/  HFMA2 R0, -RZ, RZ, 0, 5.9604644775390625e-08 ;  /* 0x00000001ff007431 */ /* 0x000fe200000001ff */
[----:B------:R-:W-:-:S03]  /*3120*/  MOV R3, 0xffff ;  /* 0x0000ffff00037802 */ /* 0x000fc60000000f00 */
[----:B------:R-:W-:Y:S04]  /*3130*/  DEPBAR.LE SB1, 0x36 ;  /* 0x00009d800000791a */ /* 0x000fe80000000000 */
[----:B------:R-:W1:Y:S02]  /*3140*/  UTCATOMSWS.FIND_AND_SET.ALIGN UP0, UR4, UR4 ;  /* 0x00000004000475e3 */ /* 0x000e640008000800 */
[----:B-1----:R-:W-:Y:S01]  /*3150*/  MOV R4, UR4 ;  /* 0x0000000400047c02 */ /* 0x002fe20008000f00 */
[----:B------:R-:W-:Y:S06]  /*3160*/  BRA.U UP0, `(.L_x_58) ;  /* 0x0000000100187547 */ /* 0x000fec000b800000 */
.L_x_59:
[----:B------:R-:W-:Y:S05]  /*3170*/  NANOSLEEP 0x64 ;  /* 0x000000640000795d */ /* 0x000fea0003800000 */
[----:B------:R-:W-:-:S05]  /*3180*/  UMOV UR4, 0x10 ;  /* 0x0000001000047882 */ /* 0x000fca0000000000 */
[----:B------:R-:W-:Y:S04]  /*3190*/  DEPBAR.LE SB1, 0x36 ;  /* 0x00009d800000791a */ /* 0x000fe80000000000 */
[----:B------:R-:W1:Y:S02]  /*31a0*/  UTCATOMSWS.FIND_AND_SET.ALIGN UP0, UR4, UR4 ;  /* 0x00000004000475e3 */ /* 0x000e640008000800 */
[----:B-1----:R-:W-:Y:S01]  /*31b0*/  MOV R4, UR4 ;  /* 0x0000000400047c02 */ /* 0x002fe20008000f00 */
[----:B------:R-:W-:Y:S05]  /*31c0*/  BRA.U !UP0, `(.L_x_59) ;  /* 0xfffffffd08e87547 */ /* 0x000fea000b83ffff */
.L_x_58:
[-C--:B------:R-:W-:Y:S02]  /*31d0*/  SHF.L.U32 R3, R3, R4.reuse, RZ ;  /* 0x0000000403037219 */ /* 0x080fe400000006ff */
[----:B------:R-:W-:Y:S01]  /*31e0*/  SHF.L.U32 R0, R0, R4, RZ ;  /* 0x0000000400007219 */ /* 0x000fe200000006ff */
[----:B------:R-:W-:Y:S02]  /*31f0*/  IMAD.SHL.U32 R4, R4, 0x20, RZ ;  /* 0x0000002004047824 */ /* 0x000fe400078e00ff */
[----:B------:R1:W-:Y:S04]  /*3200*/  ATOMS.OR RZ, [UR5+0x14], R3 ;  /* 0x00001403ffff798c */ /* 0x0003e8000b000005 */
[----:B------:R1:W-:Y:S04]  /*3210*/  ATOMS.OR RZ, [UR5+0x18], R0 ;  /* 0x00001800ffff798c */ /* 0x0003e8000b000005 */
[----:B------:R1:W-:Y:S01]  /*3220*/  STS [UR6+0x130], R4 ;  /* 0x00013004ff007988 */ /* 0x0003e20008000806 */
[----:B------:R-:W-:Y:S05]  /*3230*/  BRA `(.L_x_57) ;  /* 0x0000000000107947 */ /* 0x000fea0003800000 */
.L_x_56:
[----:B------:R-:W-:Y:S02]  /*3240*/  MOV R0, 0xffffffff ;  /* 0xffffffff00007802 */ /* 0x000fe40000000f00 */
[----:B------:R-:W-:-:S03]  /*3250*/  MOV R4, 0x3280 ;  /* 0x0000328000047802 */ /* 0x000fc60000000f00 */
[----:B------:R1:W-:Y:S04]  /*3260*/  STS [UR6+0x130], R0 ;  /* 0x00013000ff007988 */ /* 0x0003e80008000806 */
[----:B-1---5:R-:W-:Y:S05]  /*3270*/  CALL.REL.NOINC `($__internal_1_$__cuda_sm10x_tcgen05_guardrail_trap_phase_invalid_during_alloc) ;  /* 0x0000005400c47944 */ /* 0x022fea0003c00000 */
.L_x_57:
[----:B------:R-:W-:Y:S05]  /*3280*/  WARPSYNC.ALL ;  /* 0x0000000000007948 */ /* 0x000fea0003800000 */
[----:B------:R-:W2:Y:S01]  /*3290*/  S2UR UR4, SR_CgaCtaId ;  /* 0x00000000000479c3 */ /* 0x000ea20000008800 */
[----:B------:R-:W-:Y:S01]  /*32a0*/  UMOV UR41, 0x400 ;  /* 0x0000040000297882 */ /* 0x000fe20000000000 */
[----:B------:R-:W-:-:S06]  /*32b0*/  NOP ;  /* 0x0000000000007918 */ /* 0x000fcc0000000000 */
[----:B------:R-:W-:Y:S06]  /*32c0*/  BAR.ARV 0x6, 0xa0 ;  /* 0x0182800000007b1d */ /* 0x000fec0000002000 */
[----:B------:R-:W3:Y:S01]  /*32d0*/  LDCU UR6, c[0x0][0x38c] ;  /* 0x00007180ff0677ac */ /* 0x000ee20008000800 */
[----:B------:R-:W-:Y:S01]  /*32e0*/  LOP3.LUT R2, R2, 0xffff, RZ, 0xc0, !PT ;  /* 0x0000ffff02027812 */ /* 0x000fe200078ec0ff */
[----:B------:R-:W-:Y:S01]  /*32f0*/  IMAD.MOV.U32 R11, RZ, RZ, 0x1 ;  /* 0x00000001ff0b7424 */ /* 0x000fe200078e00ff */
[----:B------:R-:W-:Y:S01]  /*3300*/  CS2R R8, SRZ ;  /* 0x0000000000087805 */ /* 0x000fe2000001ff00 */
[----:B------:R-:W4:Y:S01]  /*3310*/  LDCU UR7, c[0x0][0x38c] ;  /* 0x00007180ff0777ac */ /* 0x000f220008000800 */
[----:B------:R-:W-:Y:S01]  /*3320*/  R2UR UR42, R2 ;  /* 0x00000000022a72ca */ /* 0x000fe200000e0000 */
[----:B------:R-:W-:Y:S01]  /*3330*/  IMAD.MOV.U32 R10, RZ, RZ, RZ ;  /* 0x000000ffff0a7224 */ /* 0x000fe200078e00ff */
[----:B------:R-:W-:Y:S01]  /*3340*/  UMOV UR46, URZ ;  /* 0x000000ff002e7c82 */ /* 0x000fe20008000000 */
[----:B------:R-:W-:Y:S01]  /*3350*/  UMOV UR39, URZ ;  /* 0x000000ff00277c82 */ /* 0x000fe20008000000 */
[----:B--2---:R-:W-:Y:S01]  /*3360*/  ULEA UR41, UR4, UR41, 0x18 ;  /* 0x0000002904297291 */ /* 0x004fe2000f8ec0ff */
[----:B------:R-:W-:Y:S01]  /*3370*/  UMOV UR62, 0x0 ;  /* 0x00000000003e7882 */ /* 0x000fe20000000000 */
[----:B------:R-:W-:-:S02]  /*3380*/  UMOV UR63, 0x8100010 ;  /* 0x08100010003f7882 */ /* 0x000fc40000000000 */
[----:B------:R-:W-:Y:S02]  /*3390*/  UIADD3 UR5, UPT, UPT, UR41, 0x6400, URZ ;  /* 0x0000640029057890 */ /* 0x000fe4000fffe0ff */
[----:B------:R-:W-:Y:S02]  /*33a0*/  UIADD3 UR4, UPT, UPT, UR41, 0x26400, URZ ;  /* 0x0002640029047890 */ /* 0x000fe4000fffe0ff */
[----:B---3--:R-:W-:Y:S01]  /*33b0*/  UIADD3 UR6, UPT, UPT, UR6, 0x7f, URZ ;  /* 0x0000007f06067890 */ /* 0x008fe2000fffe0ff */
[----:B-1----:R-:W1:Y:S01]  /*33c0*/  LDS R0, [UR41+0x130] ;  /* 0x00013029ff007984 */ /* 0x002e620008000800 */
[----:B------:R-:W-:Y:S02]  /*33d0*/  USHF.R.U32.HI UR5, URZ, 0x4, UR5 ;  /* 0x00000004ff057899 */ /* 0x000fe40008011605 */
[----:B------:R-:W-:Y:S02]  /*33e0*/  USHF.R.S32.HI UR47, URZ, 0x1f, UR6 ;  /* 0x0000001fff2f7899 */ /* 0x000fe40008011406 */
[----:B------:R-:W-:-:S02]  /*33f0*/  USHF.R.U32.HI UR4, URZ, 0x4, UR4 ;  /* 0x00000004ff047899 */ /* 0x000fc40008011604 */
[----:B------:R-:W-:Y:S02]  /*3400*/  ULEA.HI UR47, UR47, UR6, URZ, 0x7 ;  /* 0x000000062f2f7291 */ /* 0x000fe4000f8f38ff */
[----:B------:R-:W-:Y:S02]  /*3410*/  ULOP3.LUT UR5, UR5, 0x3fff, URZ, 0xc0, !UPT ;  /* 0x00003fff05057892 */ /* 0x000fe4000f8ec0ff */
[----:B------:R-:W-:Y:S02]  /*3420*/  USHF.R.S32.HI UR47, URZ, 0x7, UR47 ;  /* 0x00000007ff2f7899 */ /* 0x000fe4000801142f */
[----:B------:R-:W-:Y:S02]  /*3430*/  ULOP3.LUT UR4, UR4, 0x3fff, URZ, 0xc0, !UPT ;  /* 0x00003fff04047892 */ /* 0x000fe4000f8ec0ff */
[----:B------:R-:W-:Y:S01]  /*3440*/  UISETP.LT.AND UP0, UPT, UR47, 0x1, UPT ;  /* 0x000000012f00788c */ /* 0x000fe2000bf01270 */
[----:B------:R-:W-:Y:S01]  /*3450*/  UMOV UR60, 0x0 ;  /* 0x00000000003c7882 */ /* 0x000fe20000000000 */
[----:B------:R-:W-:-:S02]  /*3460*/  UMOV UR61, 0x8100010 ;  /* 0x08100010003d7882 */ /* 0x000fc40000000000 */
[----:B------:R-:W-:Y:S01]  /*3470*/  USEL UR64, UR47, 0x1, !UP0 ;  /* 0x000000012f407887 */ /* 0x000fe2000c000000 */
[----:B------:R-:W-:Y:S01]  /*3480*/  UMOV UR58, 0x0 ;  /* 0x00000000003a7882 */ /* 0x000fe20000000000 */
[----:B------:R-:W-:Y:S01]  /*3490*/  UMOV UR59, 0x8100010 ;  /* 0x08100010003b7882 */ /* 0x000fe20000000000 */
[----:B------:R-:W-:Y:S01]  /*34a0*/  UMOV UR56, 0x0 ;  /* 0x0000000000387882 */ /* 0x000fe20000000000 */
[----:B------:R-:W-:Y:S01]  /*34b0*/  UMOV UR57, 0x8100010 ;  /* 0x0810001000397882 */ /* 0x000fe20000000000 */
[----:B------:R-:W-:Y:S01]  /*34c0*/  UMOV UR54, 0x0 ;  /* 0x0000000000367882 */ /* 0x000fe20000000000 */
[----:B------:R-:W-:Y:S01]  /*34d0*/  UMOV UR55, 0x8100010 ;  /* 0x0810001000377882 */ /* 0x000fe20000000000 */
[----:B------:R-:W-:Y:S01]  /*34e0*/  UMOV UR52, 0x0 ;  /* 0x0000000000347882 */ /* 0x000fe20000000000 */
[----:B------:R-:W-:Y:S01]  /*34f0*/  UMOV UR53, 0x8100010 ;  /* 0x0810001000357882 */ /* 0x000fe20000000000 */
[----:B------:R-:W-:Y:S02]  /*3500*/  ULOP3.LUT UR43, UR5, 0x10000, URZ, 0xfc, !UPT ;  /* 0x00010000052b7892 */ /* 0x000fe4000f8efcff */
[----:B------:R-:W-:-:S02]  /*3510*/  ULOP3.LUT UR44, UR4, 0x10000, URZ, 0xfc, !UPT ;  /* 0x00010000042c7892 */ /* 0x000fc4000f8efcff */
[----:B------:R-:W-:Y:S02]  /*3520*/  UIADD3 UR64, UPT, UPT, -UR64, URZ, URZ ;  /* 0x000000ff40407290 */ /* 0x000fe4000fffe1ff */
[----:B----4-:R-:W-:Y:S01]  /*3530*/  UISETP.GE.AND UP4, UPT, UR7, 0x1, UPT ;  /* 0x000000010700788c */ /* 0x010fe2000bf86270 */
[----:B------:R-:W-:Y:S01]  /*3540*/  UMOV UR50, 0x0 ;  /* 0x0000000000327882 */ /* 0x000fe20000000000 */
[----:B------:R-:W-:Y:S01]  /*3550*/  UMOV UR51, 0x8100010 ;  /* 0x0810001000337882 */ /* 0x000fe20000000000 */
[----:B------:R-:W-:Y:S01]  /*3560*/  UMOV UR48, 0x0 ;  /* 0x0000000000307882 */ /* 0x000fe20000000000 */
[----:B-1----:R-:W-:Y:S01]  /*3570*/  R2UR UR65, R0 ;  /* 0x00000000004172ca */ /* 0x002fe200000e0000 */
[----:B------:R-:W-:-:S14]  /*3580*/  UMOV UR49, 0x8100010 ;  /* 0x0810001000317882 */ /* 0x000fdc0000000000 */
.L_x_66:
[----:B------:R-:W-:Y:S02]  /*3590*/  LEA R0, R10, UR41, 0x3 ;  /* 0x000000290a007c11 */ /* 0x000fe4000f8e18ff */
[----:B------:R-:W-:Y:S02]  /*35a0*/  SHF.L.U32 R5, R9, 0x1f, RZ ;  /* 0x0000001f09057819 */ /* 0x000fe400000006ff */
[----:B------:R-:W-:Y:S01]  /*35b0*/  PLOP3.LUT P0, PT, PT, PT, UP4, 0x80, 0x8 ;  /* 0x000000000008781c */ /* 0x000fe20003f0f048 */
[----:B------:R-:W-:Y:S01]  /*35c0*/  VIADD R3, R0, 0x90 ;  /* 0x0000009000037836 */ /* 0x000fe20000000000 */
[----:B-1----:R-:W1:Y:S02]  /*35d0*/  SYNCS.PHASECHK.TRANS64.TRYWAIT P1, [R0+URZ+0x80], R5 ;  /* 0x00008005000075a7 */ /* 0x002e6400080211ff */
[----:B-1-3--:R-:W-:Y:S09]  /*35e0*/  @!P1 BRA `(.L_x_60) ;  /* 0x0000004c005c9947 */ /* 0x00aff20003800000 */
.L_x_137:
[----:B------:R-:W-:Y:S01]  /*35f0*/  LEA R4, R10, UR41, 0x4 ;  /* 0x000000290a047c11 */ /* 0x000fe2000f8e20ff */
[----:B------:R-:W-:Y:S01]  /*3600*/  @UP4 ULEA UR4, UR39, UR41, 0x3 ;  /* 0x0000002927044291 */ /* 0x000fe2000f8e18ff */
[----:B------:R-:W-:Y:S01]  /*3610*/  PLOP3.LUT P2, PT, PT, PT, PT, 0x80, 0x8 ;  /* 0x000000000008781c */ /* 0x000fe20003f4f070 */
[----:B------:R-:W-:Y:S01]  /*3620*/  ULEA UR45, UR46, UR41, 0x3 ;  /* 0x000000292e2d7291 */ /* 0x000fe2000f8e18ff */
[----:B------:R-:W-:Y:S01]  /*3630*/  PRMT R3, RZ, 0x654, R3 ;  /* 0x00000654ff037816 */ /* 0x000fe20000000003 */
[----:B------:R-:W-:Y:S01]  /*3640*/  ULEA UR36, UR46, UR65, 0x6 ;  /* 0x000000412e247291 */ /* 0x000fe2000f8e30ff */
[----:B-1----:R-:W1:Y:S01]  /*3650*/  LDS.128 R4, [R4+0x110] ;  /* 0x0001100004047984 */ /* 0x002e620000000c00 */
[----:B------:R-:W-:Y:S02]  /*3660*/  @P0 SHF.L.U32 R2, R8, 0x1f, RZ ;  /* 0x0000001f08020819 */ /* 0x000fe400000006ff */
[----:B------:R-:W-:Y:S01]  /*3670*/  SHF.L.U32 R0, R11, 0x1f, RZ ;  /* 0x0000001f0b007819 */ /* 0x000fe200000006ff */
[----:B------:R-:W-:Y:S01]  /*3680*/  @!PT LDS RZ, [RZ] ;  /* 0x00000000fffff984 */ /* 0x000fe20000000800 */
[----:B------:R-:W-:Y:S01]  /*3690*/  @!PT LDS RZ, [RZ] ;  /* 0x00000000fffff984 */ /* 0x000fe20000000800 */
[----:B------:R-:W-:Y:S01]  /*36a0*/  @!PT LDS RZ, [RZ] ;  /* 0x00000000fffff984 */ /* 0x000fe20000000800 */
[----:B------:R-:W-:Y:S01]  /*36b0*/  @!PT LDS RZ, [RZ] ;  /* 0x00000000fffff984 */ /* 0x000fe20000000800 */
[----:B------:R2:W-:Y:S06]  /*36c0*/  MEMBAR.ALL.CTA ;  /* 0x0000000000007992 */ /* 0x0005ec0000008000 */
[----:B--2---:R-:W2:Y:S02]  /*36d0*/  FENCE.VIEW.ASYNC.S ;  /* 0x00000000000073c6 */ /* 0x004ea40000000000 */
[----:B--2---:R2:W-:Y:S01]  /*36e0*/  SYNCS.ARRIVE.TRANS64.RED.A1T0 RZ, [R3+URZ], RZ ;  /* 0x000000ff03ff79a7 */ /* 0x0045e200081004ff */
[----:B------:R2:W3:Y:S01]  /*36f0*/  @P0 SYNCS.PHASECHK.TRANS64.TRYWAIT P2, [UR4], R2 ;  /* 0x00000002ff0005a7 */ /* 0x0004e20008041104 */
[----:B-1----:R-:W-:Y:S01]  /*3700*/  LOP3.LUT P1, RZ, R6, 0x1, RZ, 0xc0, !PT ;  /* 0x0000000106ff7812 */ /* 0x002fe2000782c0ff */
[----:B------:R-:W1:Y:S02]  /*3710*/  SYNCS.PHASECHK.TRANS64.TRYWAIT P0, [UR45+0xc0], R0 ;  /* 0x0000c000ff0075a7 */ /* 0x000e64000800112d */
[----:B-123--:R-:W-:Y:S10]  /*3720*/  @!P0 BRA `(.L_x_61) ;  /* 0x0000004c00208947 */ /* 0x00eff40003800000 */
.L_x_139:
[----:B------:R-:W-:Y:S01]  /*3730*/  IADD3 R10, PT, PT, R10, 0x1, RZ ;  /* 0x000000010a0a7810 */ /* 0x000fe20007ffe0ff */
[----:B------:R-:W-:Y:S06]  /*3740*/  BRA.U !UP4, `(.L_x_62) ;  /* 0x000000050c107547 */ /* 0x000fec000b800000 */
[----:B------:R-:W-:Y:S01]  /*3750*/  UPLOP3.LUT UP2, UPT, UPT, UPT, UPT, 0x40, 0x4 ;  /* 0x000000000004789c */ /* 0x000fe20003f4e870 */
[----:B------:R-:W-:Y:S01]  /*3760*/  UMOV UR38, UR64 ;  /* 0x0000004000267c82 */ /* 0x000fe20008000000 */
[----:B------:R-:W-:Y:S01]  /*3770*/  UMOV UR37, UR47 ;  /* 0x0000002f00257c82 */ /* 0x000fe20008000000 */
[----:B------:R-:W-:-:S08]  /*3780*/  UMOV UR5, UR39 ;  /* 0x0000002700057c82 */ /* 0x000fd00008000000 */
.L_x_65:
[----:B------:R-:W-:Y:S02]  /*3790*/  UIADD3 UR38, UPT, UPT, UR38, 0x1, URZ ;  /* 0x0000000126267890 */ /* 0x000fe4000fffe0ff */
[----:B------:R-:W-:Y:S02]  /*37a0*/  ULEA UR7, UR5, UR41, 0x3 ;  /* 0x0000002905077291 */ /* 0x000fe4000f8e18ff */
[----:B------:R-:W-:Y:S01]  /*37b0*/  UISETP.NE.AND UP3, UPT, UR38, URZ, UPT ;  /* 0x000000ff2600728c */ /* 0x000fe2000bf65270 */
[----:B--23--:R-:W-:Y:S10]  /*37c0*/  @P2 BRA `(.L_x_63) ;  /* 0x00000000000c2947 */ /* 0x00cff40003800000 */
[----:B-1----:R-:W-:Y:S04]  /*37d0*/  SHF.L.U32 R3, R8, 0x1f, RZ ;  /* 0x0000001f08037819 */ /* 0x002fe800000006ff */
[----:B------:R-:W1:Y:S02]  /*37e0*/  SYNCS.PHASECHK.TRANS64.TRYWAIT P0, [UR7], R3 ;  /* 0x00000003ff0075a7 */ /* 0x000e640008001107 */
[----:B-1----:R-:W-:Y:S05]  /*37f0*/  @!P0 BRA `(.L_x_64) ;  /* 0x0000004c00048947 */ /* 0x002fea0003800000 */
.L_x_63:
[----:B------:R-:W-:Y:S01]  /*3800*/  UISETP.NE.AND UP0, UPT, UR37, 0x1, UPT ;  /* 0x000000012500788c */ /* 0x000fe2000bf05270 */
[----:B------:R-:W-:Y:S01]  /*3810*/  PLOP3.LUT P2, PT, PT, PT, PT, 0x80, 0x8 ;  /* 0x000000000008781c */ /* 0x000fe20003f4f070 */
[----:B------:R-:W-:Y:S02]  /*3820*/  UIADD3 UR4, UPT, UPT, UR5, 0x1, URZ ;  /* 0x0000000105047890 */ /* 0x000fe4000fffe0ff */
[----:B------:R-:W-:Y:S02]  /*3830*/  UIADD3 UR40, UPT, UPT, UR7, 0x20, URZ ;  /* 0x0000002007287890 */ /* 0x000fe4000fffe0ff */
[----:B------:R-:W-:Y:S01]  /*3840*/  UISETP.NE.AND UP1, UPT, UR4, 0x4, UPT ;  /* 0x000000040400788c */ /* 0x000fe2000bf25270 */
[----:B------:R-:W-:Y:S01]  /*3850*/  PLOP3.LUT P0, PT, PT, PT, UP0, 0x80, 0x8 ;  /* 0x000000000008781c */ /* 0x000fe20003f0f008 */
[----:B------:R-:W-:Y:S02]  /*3860*/  UIADD3 UR37, UPT, UPT, UR37, -0x1, URZ ;  /* 0xffffffff25257890 */ /* 0x000fe4000fffe0ff */
[----:B------:R-:W-:Y:S02]  /*3870*/  USEL UR6, URZ, 0x1, UP1 ;  /* 0x00000001ff067887 */ /* 0x000fe40008800000 */
[----:B------:R-:W-:Y:S01]  /*3880*/  USEL UR39, UR4, URZ, UP1 ;  /* 0x000000ff04277287 */ /* 0x000fe20008800000 */
[----:B------:R-:W-:Y:S01]  /*3890*/  UMOV UR7, 0x40004040 ;  /* 0x4000404000077882 */ /* 0x000fe20000000000 */
[----:B------:R-:W-:Y:S02]  /*38a0*/  UMOV UR35, 0x40004040 ;  /* 0x4000404000237882 */ /* 0x000fe40000000000 */
[----:B------:R-:W-:Y:S01]  /*38b0*/  @UP0 ULEA UR4, UR39, UR41, 0x3 ;  /* 0x0000002927040291 */ /* 0x000fe2000f8e18ff */
[----:B------:R-:W-:Y:S01]  /*38c0*/  LOP3.LUT R8, R8, UR6, RZ, 0x3c, !PT ;  /* 0x0000000608087c12 */ /* 0x000fe2000f8e3cff */
[----:B------:R-:W-:Y:S01]  /*38d0*/  ULEA UR6, UR5, UR44, 0xa ;  /* 0x0000002c05067291 */ /* 0x000fe2000f8e50ff */
[----:B------:R-:W-:Y:S02]  /*38e0*/  UMOV UR33, 0x40004040 ;  /* 0x4000404000217882 */ /* 0x000fe40000000000 */
[----:B-1----:R-:W-:Y:S01]  /*38f0*/  @P0 SHF.L.U32 R0, R8, 0x1f, RZ ;  /* 0x0000001f08000819 */ /* 0x002fe200000006ff */
[----:B------:R-:W-:Y:S02]  /*3900*/  UIADD3 UR34, UPT, UPT, UR6, 0x2, URZ ;  /* 0x0000000206227890 */ /* 0x000fe4000fffe0ff */
[----:B------:R-:W-:Y:S01]  /*3910*/  UIADD3 UR30, UPT, UPT, UR6, 0x4, URZ ;  /* 0x00000004061e7890 */ /* 0x000fe2000fffe0ff */
[----:B------:R2:W3:Y:S01]  /*3920*/  @P0 SYNCS.PHASECHK.TRANS64.TRYWAIT P2, [UR4], R0 ;  /* 0x00000000ff0005a7 */ /* 0x0004e20008041104 */
[----:B------:R-:W-:Y:S02]  /*3930*/  ULEA UR4, UR5, UR43, 0xb ;  /* 0x0000002b05047291 */ /* 0x000fe4000f8e58ff */
[----:B------:R-:W-:Y:S02]  /*3940*/  UIADD3 UR26, UPT, UPT, UR6, 0x6, URZ ;  /* 0x00000006061a7890 */ /* 0x000fe4000fffe0ff */
        /* <DEDUP_REMOVED lines=10> */
[----:B------:R-:W-:Y:S01]  /*39f0*/  UIADD3 UR8, UPT, UPT, UR4, 0x406, URZ ;  /* 0x0000040604087890 */ /* 0x000fe2000fffe0ff */
[----:B------:R-:W-:Y:S01]  /*3a00*/  UMOV UR5, 0x40004040 ;  /* 0x4000404000057882 */ /* 0x000fe20000000000 */
[----:B------:R-:W-:Y:S01]  /*3a10*/  UMOV UR31, 0x40004040 ;  /* 0x40004040001f7882 */ /* 0x000fe20000000000 */
[----:B------:R1:W-:Y:S01]  /*3a20*/  UTCHMMA gdesc[UR4], gdesc[UR6], tmem[UR36], tmem[UR62], idesc[UR63], UP2 ;  /* 0x00ff3e06040075ea */ /* 0x0003e20009000024 */
[----:B------:R-:W-:Y:S01]  /*3a30*/  UPLOP3.LUT UP2, UPT, UPT, UPT, UPT, 0x80, 0x8 ;  /* 0x000000000008789c */ /* 0x000fe20003f4f070 */
[----:B------:R2:W-:Y:S01]  /*3a40*/  UTCHMMA gdesc[UR32], gdesc[UR34], tmem[UR36], tmem[UR60], idesc[UR61], UPT ;  /* 0x00ff3c22200075ea */ /* 0x0005e2000b800024 */
[----:B------:R-:W-:Y:S01]  /*3a50*/  UMOV UR29, 0x40004040 ;  /* 0x40004040001d7882 */ /* 0x000fe20000000000 */
[----:B------:R-:W-:Y:S01]  /*3a60*/  UMOV UR27, 0x40004040 ;  /* 0x40004040001b7882 */ /* 0x000fe20000000000 */
        /* <DEDUP_REMOVED lines=12> */
[----:B------:R-:W-:Y:S01]  /*3b30*/  UMOV UR9, 0x40004040 ;  /* 0x4000404000097882 */ /* 0x000fe20000000000 */
[----:B------:R2:W-:Y:S01]  /*3b40*/  UTCHMMA gdesc[UR12], gdesc[UR14], tmem[UR36], tmem[UR50], idesc[UR51], UPT ;  /* 0x00ff320e0c0075ea */ /* 0x0005e2000b800024 */
[----:B------:R2:W-:Y:S01]  /*3b50*/  UTCHMMA gdesc[UR8], gdesc[UR10], tmem[UR36], tmem[UR48], idesc[UR49], UPT ;  /* 0x00ff300a080075ea */ /* 0x0005e2000b800024 */
[----:B------:R2:W-:Y:S01]  /*3b60*/  UTCBAR.MULTICAST [UR40], URZ, UR42 ;  /* 0x000000ff280073e9 */ /* 0x0005e2000800082a */
[----:B-1----:R-:W-:Y:S01]  /*3b70*/  UMOV UR5, UR39 ;  /* 0x0000002700057c82 */ /* 0x002fe20008000000 */
[----:B------:R-:W-:Y:S05]  /*3b80*/  BRA.U UP3, `(.L_x_65) ;  /* 0xfffffffd03007547 */ /* 0x000fea000b83ffff */
.L_x_62:
[----:B------:R-:W-:Y:S01]  /*3b90*/  UIADD3 UR4, UPT, UPT, UR46, 0x1, URZ ;  /* 0x000000012e047890 */ /* 0x000fe2000fffe0ff */
[C---:B------:R-:W-:Y:S01]  /*3ba0*/  ISETP.NE.AND P0, PT, R10.reuse, 0x2, PT ;  /* 0x000000020a00780c */ /* 0x040fe20003f05270 */
[----:B------:R-:W-:Y:S02]  /*3bb0*/  UIADD3 UR5, UPT, UPT, UR45, 0xa0, URZ ;  /* 0x000000a02d057890 */ /* 0x000fe4000fffe0ff */
[----:B------:R-:W-:Y:S01]  /*3bc0*/  UISETP.NE.AND UP0, UPT, UR4, 0x4, UPT ;  /* 0x000000040400788c */ /* 0x000fe2000bf05270 */
[----:B-12---:R-:W-:Y:S02]  /*3bd0*/  SEL R0, RZ, 0x1, P0 ;  /* 0x00000001ff007807 */ /* 0x006fe40000000000 */
[----:B------:R-:W-:Y:S01]  /*3be0*/  SEL R10, R10, RZ, P0 ;  /* 0x000000ff0a0a7207 */ /* 0x000fe20000000000 */
[----:B------:R-:W-:Y:S01]  /*3bf0*/  USEL UR6, URZ, 0x1, UP0 ;  /* 0x00000001ff067887 */ /* 0x000fe20008000000 */
[----:B------:R-:W-:Y:S01]  /*3c00*/  LOP3.LUT R9, R9, R0, RZ, 0x3c, !PT ;  /* 0x0000000009097212 */ /* 0x000fe200078e3cff */
[----:B------:R-:W-:Y:S01]  /*3c10*/  USEL UR46, UR4, URZ, UP0 ;  /* 0x000000ff042e7287 */ /* 0x000fe20008000000 */
[----:B------:R1:W-:Y:S03]  /*3c20*/  UTCBAR [UR5], URZ ;  /* 0x000000ff050073e9 */ /* 0x0003e600080000ff */
[----:B------:R-:W-:Y:S01]  /*3c30*/  LOP3.LUT R11, R11, UR6, RZ, 0x3c, !PT ;  /* 0x000000060b0b7c12 */ /* 0x000fe2000f8e3cff */
[----:B------:R-:W-:Y:S07]  /*3c40*/  @P1 BRA `(.L_x_66) ;  /* 0xfffffff800501947 */ /* 0x000fee000383ffff */
[----:B------:R-:W2:Y:S01]  /*3c50*/  S2UR UR8, SR_CgaCtaId ;  /* 0x00000000000879c3 */ /* 0x000ea20000008800 */
[----:B------:R-:W-:Y:S01]  /*3c60*/  ELECT P0, URZ, PT ;  /* 0x0000000000ff782f */ /* 0x000fe20003800000 */
[----:B------:R-:W-:Y:S01]  /*3c70*/  IMAD.MOV.U32 R0, RZ, RZ, 0x1 ;  /* 0x00000001ff007424 */ /* 0x000fe200078e00ff */
[----:B------:R-:W-:Y:S01]  /*3c80*/  UIADD3 UR41, UPT, UPT, UR41, 0xc0, URZ ;  /* 0x000000c029297890 */ /* 0x000fe2000fffe0ff */
[----:B------:R-:W-:Y:S01]  /*3c90*/  SHF.L.U32 R3, R11, 0x1f, RZ ;  /* 0x0000001f0b037819 */ /* 0x000fe200000006ff */
[----:B------:R-:W-:-:S03]  /*3ca0*/  UMOV UR4, 0x40 ;  /* 0x0000004000047882 */ /* 0x000fc60000000000 */
[----:B------:R-:W-:Y:S01]  /*3cb0*/  UVIRTCOUNT.DEALLOC.SMPOOL 0x80 ;  /* 0x000000800000784c */ /* 0x000fe20000000000 */
[----:B--2---:R-:W-:Y:S02]  /*3cc0*/  ULEA UR8, UR8, UR4, 0x18 ;  /* 0x0000000408087291 */ /* 0x004fe4000f8ec0ff */
[----:B------:R-:W-:-:S07]  /*3cd0*/  ULEA UR4, UR46, UR41, 0x3 ;  /* 0x000000292e047291 */ /* 0x000fce000f8e18ff */
[----:B------:R2:W-:Y:S02]  /*3ce0*/  @P0 STS.U8 [UR8+0x1c], R0 ;  /* 0x00001c00ff000988 */ /* 0x0005e40008000008 */
[----:B------:R-:W4:Y:S02]  /*3cf0*/  SYNCS.PHASECHK.TRANS64.TRYWAIT P0, [UR4], R3 ;  /* 0x00000003ff0075a7 */ /* 0x000f240008001104 */
[----:B--2-4-:R-:W-:Y:S05]  /*3d00*/  @!P0 BRA `(.L_x_67) ;  /* 0x0000004400d88947 */ /* 0x014fea0003800000 */
.L_x_142:
[----:B------:R-:W-:-:S04]  /*3d10*/  UIADD3 UR4, UPT, UPT, UR46, 0x1, URZ ;  /* 0x000000012e047890 */ /* 0x000fc8000fffe0ff */
[----:B------:R-:W-:-:S04]  /*3d20*/  UISETP.NE.AND UP0, UPT, UR4, 0x4, UPT ;  /* 0x000000040400788c */ /* 0x000fc8000bf05270 */
[----:B------:R-:W-:Y:S02]  /*3d30*/  USEL UR6, URZ, 0x1, UP0 ;  /* 0x00000001ff067887 */ /* 0x000fe40008000000 */
[----:B------:R-:W-:-:S04]  /*3d40*/  USEL UR4, UR4, URZ, UP0 ;  /* 0x000000ff04047287 */ /* 0x000fc80008000000 */
[----:B-1----:R-:W-:Y:S01]  /*3d50*/  ULEA UR5, UR4, UR41, 0x3 ;  /* 0x0000002904057291 */ /* 0x002fe2000f8e18ff */
[----:B------:R-:W-:-:S04]  /*3d60*/  LOP3.LUT R2, R11, UR6, RZ, 0x3c, !PT ;  /* 0x000000060b027c12 */ /* 0x000fc8000f8e3cff */
[----:B--2---:R-:W-:-:S04]  /*3d70*/  SHF.L.U32 R3, R2, 0x1f, RZ ;  /* 0x0000001f02037819 */ /* 0x004fc800000006ff */
[----:B------:R-:W1:Y:S02]  /*3d80*/  SYNCS.PHASECHK.TRANS64.TRYWAIT P0, [UR5], R3 ;  /* 0x00000003ff0075a7 */ /* 0x000e640008001105 */
[----:B-1----:R-:W-:Y:S05]  /*3d90*/  @!P0 BRA `(.L_x_68) ;  /* 0x0000004400cc8947 */ /* 0x002fea0003800000 */
.L_x_144:
        /* <DEDUP_REMOVED lines=9> */
.L_x_146:
[----:B------:R-:W-:-:S04]  /*3e30*/  UIADD3 UR4, UPT, UPT, UR4, 0x1, URZ ;  /* 0x0000000104047890 */ /* 0x000fc8000fffe0ff */
[----:B------:R-:W-:-:S04]  /*3e40*/  UISETP.NE.AND UP0, UPT, UR4, 0x4, UPT ;  /* 0x000000040400788c */ /* 0x000fc8000bf05270 */
[----:B------:R-:W-:Y:S02]  /*3e50*/  USEL UR5, URZ, 0x1, UP0 ;  /* 0x00000001ff057887 */ /* 0x000fe40008000000 */
[----:B------:R-:W-:-:S04]  /*3e60*/  USEL UR4, UR4, URZ, UP0 ;  /* 0x000000ff04047287 */ /* 0x000fc80008000000 */
[----:B------:R-:W-:Y:S01]  /*3e70*/  ULEA UR4, UR4, UR41, 0x3 ;  /* 0x0000002904047291 */ /* 0x000fe2000f8e18ff */
[----:B-1----:R-:W-:-:S04]  /*3e80*/  LOP3.LUT R3, R2, UR5, RZ, 0x3c, !PT ;  /* 0x0000000502037c12 */ /* 0x002fc8000f8e3cff */
[----:B------:R-:W-:-:S04]  /*3e90*/  SHF.L.U32 R3, R3, 0x1f, RZ ;  /* 0x0000001f03037819 */ /* 0x000fc800000006ff */
[----:B------:R-:W1:Y:S02]  /*3ea0*/  SYNCS.PHASECHK.TRANS64.TRYWAIT P0, [UR4], R3 ;  /* 0x00000003ff0075a7 */ /* 0x000e640008001104 */
[----:B-1----:R-:W-:Y:S05]  /*3eb0*/  @!P0 BRA `(.L_x_70) ;  /* 0x0000004400b48947 */ /* 0x002fea0003800000 */
.L_x_148:
[----:B------:R-:W-:Y:S01]  /*3ec0*/  NOP ;  /* 0x0000000000007918 */ /* 0x000fe20000000000 */
[----:B-1----:R-:W1:Y:S01]  /*3ed0*/  LDS R0, [UR8+0x14] ;  /* 0x00001408ff007984 */ /* 0x002e620008000800 */
[----:B------:R-:W-:Y:S01]  /*3ee0*/  ULOP3.LUT UR4, UR65, 0xffff, URZ, 0xc0, !UPT ;  /* 0x0000ffff41047892 */ /* 0x000fe2000f8ec0ff */
[----:B------:R-:W-:Y:S01]  /*3ef0*/  UMOV UR5, 0xffff ;  /* 0x0000ffff00057882 */ /* 0x000fe20000000000 */
[----:B------:R-:W-:Y:S02]  /*3f00*/  UMOV UR6, 0x1 ;  /* 0x0000000100067882 */ /* 0x000fe40000000000 */
[----:B------:R-:W-:-:S04]  /*3f10*/  USHF.R.U32.HI UR4, URZ, 0x5, UR4 ;  /* 0x00000005ff047899 */ /* 0x000fc80008011604 */
[----:B------:R-:W-:Y:S02]  /*3f20*/  USHF.L.U32 UR5, UR5, UR4, URZ ;  /* 0x0000000405057299 */ /* 0x000fe400080006ff */
[----:B------:R-:W-:-:S04]  /*3f30*/  USHF.L.U32 UR4, UR6, UR4, URZ ;  /* 0x0000000406047299 */ /* 0x000fc800080006ff */
[----:B-1----:R-:W-:-:S04]  /*3f40*/  LOP3.LUT R0, R0, UR5, RZ, 0xc0, !PT ;  /* 0x0000000500007c12 */ /* 0x002fc8000f8ec0ff */
[----:B------:R-:W-:-:S13]  /*3f50*/  ISETP.NE.AND P0, PT, R0, UR5, PT ;  /* 0x0000000500007c0c */ /* 0x000fda000bf05270 */
[----:B------:R-:W-:Y:S05]  /*3f60*/  @P0 BRA `(.L_x_71) ;  /* 0x0000000000580947 */ /* 0x000fea0003800000 */
[----:B------:R-:W1:Y:S02]  /*3f70*/  LDS R0, [UR8+0x18] ;  /* 0x00001808ff007984 */ /* 0x000e640008000800 */
[----:B-1----:R-:W-:-:S04]  /*3f80*/  LOP3.LUT R0, R0, UR4, RZ, 0xc0, !PT ;  /* 0x0000000400007c12 */ /* 0x002fc8000f8ec0ff */
[----:B------:R-:W-:-:S13]  /*3f90*/  ISETP.NE.AND P0, PT, R0, UR4, PT ;  /* 0x0000000400007c0c */ /* 0x000fda000bf05270 */
[----:B------:R-:W-:Y:S05]  /*3fa0*/  @P0 BRA `(.L_x_72) ;  /* 0x00000000003c0947 */ /* 0x000fea0003800000 */
[----:B------:R-:W1:Y:S01]  /*3fb0*/  S2R R2, SR_LANEID ;  /* 0x0000000000027919 */ /* 0x000e620000000000 */
[----:B------:R-:W-:Y:S01]  /*3fc0*/  ULOP3.LUT UR5, URZ, UR5, URZ, 0x33, !UPT ;  /* 0x00000005ff057292 */ /* 0x000fe2000f8e33ff */
[----:B------:R-:W-:Y:S01]  /*3fd0*/  LOP3.LUT R4, RZ, UR4, RZ, 0x33, !PT ;  /* 0x00000004ff047c12 */ /* 0x000fe2000f8e33ff */
[----:B------:R-:W-:Y:S02]  /*3fe0*/  VOTEU.ANY UR4, UPT, PT ;  /* 0x0000000000047886 */ /* 0x000fe400038e0100 */
[----:B------:R-:W-:Y:S01]  /*3ff0*/  UFLO.U32 UR4, UR4 ;  /* 0x00000004000472bd */ /* 0x000fe200080e0000 */
[----:B------:R-:W2:Y:S01]  /*4000*/  REDUX UR6, R4 ;  /* 0x00000000040673c4 */ /* 0x000ea20000000000 */
[----:B------:R-:W-:-:S06]  /*4010*/  IMAD.U32 R0, RZ, RZ, UR5 ;  /* 0x00000005ff007e24 */ /* 0x000fcc000f8e00ff */
[----:B------:R4:W-:Y:S01]  /*4020*/  UTCATOMSWS.AND URZ, UR5 ;  /* 0x0000000500ff79e3 */ /* 0x0009e20008000000 */
[----:B------:R-:W3:Y:S01]  /*4030*/  REDUX UR7, R0 ;  /* 0x00000000000773c4 */ /* 0x000ee20000000000 */
[----:B-1----:R-:W-:Y:S01]  /*4040*/  ISETP.EQ.U32.AND P0, PT, R2, UR4, PT ;  /* 0x0000000402007c0c */ /* 0x002fe2000bf02070 */
[----:B--2---:R-:W-:Y:S01]  /*4050*/  IMAD.U32 R2, RZ, RZ, UR6 ;  /* 0x00000006ff027e24 */ /* 0x004fe2000f8e00ff */
[----:B---3--:R-:W-:-:S11]  /*4060*/  MOV R3, UR7 ;  /* 0x0000000700037c02 */ /* 0x008fd60008000f00 */
[----:B------:R4:W-:Y:S04]  /*4070*/  @P0 ATOMS.AND RZ, [UR8+0x14], R3 ;  /* 0x00001403ffff098c */ /* 0x0009e8000a800008 */
[----:B------:R4:W-:Y:S01]  /*4080*/  @P0 ATOMS.AND RZ, [UR8+0x18], R2 ;  /* 0x00001802ffff098c */ /* 0x0009e2000a800008 */
[----:B------:R-:W-:Y:S05]  /*4090*/  BRA `(.L_x_73) ;  /* 0x0000000000147947 */ /* 0x000fea0003800000 */
.L_x_72:
[----:B------:R-:W-:Y:S02]  /*40a0*/  MOV R2, 0x40c0 ;  /* 0x000040c000027802 */ /* 0x000fe40000000f00 */
[----:B---3-5:R-:W-:Y:S05]  /*40b0*/  CALL.REL.NOINC `($__internal_0_$__cuda_sm10x_tcgen05_guardrail_trap_col_being_dealloced_not_returned_by_alloc) ;  /* 0x0000004800287944 */ /* 0x028fea0003c00000 */
[----:B------:R-:W-:Y:S05]  /*40c0*/  BRA `(.L_x_73) ;  /* 0x0000000000087947 */ /* 0x000fea0003800000 */
.L_x_71:
[----:B------:R-:W-:Y:S02]  /*40d0*/  MOV R2, 0x40f0 ;  /* 0x000040f000027802 */ /* 0x000fe40000000f00 */
[----:B---3-5:R-:W-:Y:S05]  /*40e0*/  CALL.REL.NOINC `($__internal_2_$__cuda_sm10x_tcgen05_guardrail_trap_unallocated_columns_being_dealloced) ;  /* 0x0000004800347944 */ /* 0x028fea0003c00000 */
.L_x_73:
[----:B------:R-:W-:Y:S01]  /*40f0*/  NOP ;  /* 0x0000000000007918 */ /* 0x000fe20000000000 */
[----:B----4-:R-:W-:Y:S05]  /*4100*/  EXIT ;  /* 0x000000000000794d */ /* 0x010fea0003800000 */
.L_x_55:
[----:B------:R-:W-:-:S09]  /*4110*/  UISETP.NE.OR UP0, UPT, UR22, 0x3, !UP3 ;  /* 0x000000031600788c */ /* 0x000fd2000df05670 */
[----:B------:R-:W-:Y:S05]  /*4120*/  BRA.U UP0, `(.L_x_74) ;  /* 0x0000000d00f07547 */ /* 0x000fea000b800000 */
[----:B------:R-:W1:Y:S01]  /*4130*/  LDCU UR33, c[0x0][0x370] ;  /* 0x00006e00ff2177ac */ /* 0x000e620008000800 */
[----:B------:R-:W2:Y:S01]  /*4140*/  LDC.64 R16, c[0x0][0x348] ;  /* 0x0000d200ff107b82 */ /* 0x000ea20000000a00 */
[----:B------:R-:W-:Y:S02]  /*4150*/  HFMA2 R13, -RZ, RZ, 0, 0 ;  /* 0x00000000ff0d7431 */ /* 0x000fe400000001ff */
[----:B------:R-:W-:Y:S01]  /*4160*/  IMAD.MOV.U32 R15, RZ, RZ, 0x1 ;  /* 0x00000001ff0f7424 */ /* 0x000fe200078e00ff */
[----:B------:R-:W1:Y:S01]  /*4170*/  LDCU.128 UR28, c[0x0][0xb10] ;  /* 0x00016200ff1c77ac */ /* 0x000e620008000c00 */
[----:B------:R-:W-:Y:S01]  /*4180*/  IMAD.MOV.U32 R14, RZ, RZ, RZ ;  /* 0x000000ffff0e7224 */ /* 0x000fe200078e00ff */
[----:B------:R-:W-:Y:S01]  /*4190*/  MOV R7, 0x2000 ;  /* 0x0000200000077802 */ /* 0x000fe20000000f00 */
[----:B------:R-:W3:Y:S01]  /*41a0*/  LDCU UR32, c[0x0][0x374] ;  /* 0x00006e80ff2077ac */ /* 0x000ee20008000800 */
[----:B------:R-:W4:Y:S01]  /*41b0*/  LDC.64 R2, c[0x0][0x888] ;  /* 0x00022200ff027b82 */ /* 0x000f220000000a00 */
[----:B------:R-:W3:Y:S01]  /*41c0*/  LDCU UR15, c[0x0][0xb0c] ;  /* 0x00016180ff0f77ac */ /* 0x000ee20008000800 */
[----:B------:R-:W3:Y:S06]  /*41d0*/  LDCU UR38, c[0x0][0xb20] ;  /* 0x00016400ff2677ac */ /* 0x000eec0008000800 */
[----:B------:R-:W2:Y:S01]  /*41e0*/  LDC.64 R4, c[0x0][0x890] ;  /* 0x00022400ff047b82 */ /* 0x000ea20000000a00 */
[----:B------:R-:W3:Y:S01]  /*41f0*/  LDCU UR4, c[0x0][0xb30] ;  /* 0x00016600ff0477ac */ /* 0x000ee20008000800 */
[----:B-1----:R-:W-:-:S02]  /*4200*/  UIMAD.WIDE.U32 UR6, UR33, UR28, URZ ;  /* 0x0000001c210672a5 */ /* 0x002fc4000f8e00ff */
[----:B---3--:R-:W-:Y:S01]  /*4210*/  UIMAD.WIDE.U32 UR8, UR32, UR31, URZ ;  /* 0x0000001f200872a5 */ /* 0x008fe2000f8e00ff */
[----:B------:R-:W-:Y:S01]  /*4220*/  UMOV UR24, 0x400 ;  /* 0x0000040000187882 */ /* 0x000fe20000000000 */
[----:B------:R-:W-:-:S03]  /*4230*/  UPLOP3.LUT UP3, UPT, UPT, UPT, UPT, 0x40, 0x4 ;  /* 0x000000000004789c */ /* 0x000fc60003f6e870 */
[----:B------:R-:W-:Y:S01]  /*4240*/  UMOV UR6, UR7 ;  /* 0x0000000700067c82 */ /* 0x000fe20008000000 */
[----:B------:R-:W-:Y:S01]  /*4250*/  UISETP.GE.AND UP0, UPT, UR42, 0x1, UPT ;  /* 0x000000012a00788c */ /* 0x000fe2000bf06270 */
[----:B------:R-:W-:Y:S01]  /*4260*/  UMOV UR34, UR9 ;  /* 0x0000000900227c82 */ /* 0x000fe20008000000 */
[----:B------:R-:W-:Y:S01]  /*4270*/  UISETP.NE.AND UP4, UPT, UR42, 0x1, UPT ;  /* 0x000000012a00788c */ /* 0x000fe2000bf85270 */
[----:B------:R-:W1:Y:S01]  /*4280*/  LDCU.64 UR16, c[0x0][0xb28] ;  /* 0x00016500ff1077ac */ /* 0x000e620008000a00 */
[----:B------:R-:W-:Y:S02]  /*4290*/  ULEA UR24, UR54, UR24, 0x18 ;  /* 0x0000001836187291 */ /* 0x000fe4000f8ec0ff */
[----:B------:R-:W-:Y:S02]  /*42a0*/  UISETP.NE.AND UP6, UPT, UR15, 0x1, UPT ;  /* 0x000000010f00788c */ /* 0x000fe4000bfc5270 */
[----:B------:R-:W-:Y:S02]  /*42b0*/  UISETP.NE.AND UP5, UPT, UR30, 0x1, UPT ;  /* 0x000000011e00788c */ /* 0x000fe4000bfa5270 */
[----:B------:R-:W-:-:S02]  /*42c0*/  USHF.R.U32.HI UR35, URZ, UR29, UR6 ;  /* 0x0000001dff237299 */ /* 0x000fc40008011606 */
[----:B------:R-:W-:Y:S02]  /*42d0*/  USHF.R.U32.HI UR34, URZ, UR38, UR34 ;  /* 0x00000026ff227299 */ /* 0x000fe40008011622 */
[----:B------:R-:W-:Y:S01]  /*42e0*/  UISETP.NE.AND UP2, UPT, UR4, 0x1, UPT ;  /* 0x000000010400788c */ /* 0x000fe2000bf45270 */
[----:B------:R-:W-:-:S10]  /*42f0*/  UMOV UR12, URZ ;  /* 0x000000ff000c7c82 */ /* 0x000fd40008000000 */
.L_x_83:
[C---:B------:R-:W-:Y:S02]  /*4300*/  LEA R12, R14.reuse, UR24, 0x3 ;  /* 0x000000180e0c7c11 */ /* 0x040fe4000f8e18ff */
[----:B------:R-:W-:Y:S02]  /*4310*/  SHF.L.U32 R9, R13, 0x1f, RZ ;  /* 0x0000001f0d097819 */ /* 0x000fe400000006ff */
[----:B------:R-:W-:Y:S02]  /*4320*/  LEA R10, R14, UR24, 0x4 ;  /* 0x000000180e0a7c11 */ /* 0x000fe4000f8e20ff */
[----:B---3--:R-:W3:Y:S02]  /*4330*/  SYNCS.PHASECHK.TRANS64.TRYWAIT P0, [R12+URZ+0x80], R9 ;  /* 0x000080090c0075a7 */ /* 0x008ee400080011ff */
[----:B---3--:R-:W-:Y:S05]  /*4340*/  @!P0 BRA `(.L_x_75) ;  /* 0x0000004000a88947 */ /* 0x008fea0003800000 */
.L_x_149:
[----:B---3--:R-:W3:Y:S01]  /*4350*/  LDS.128 R8, [R10+0x110] ;  /* 0x000110000a087984 */ /* 0x008ee20000000c00 */
[----:B------:R-:W-:Y:S01]  /*4360*/  UISETP.GE.AND UP0, UPT, UR42, 0x1, UPT ;  /* 0x000000012a00788c */ /* 0x000fe2000bf06270 */
[----:B------:R-:W-:Y:S01]  /*4370*/  @!PT LDS RZ, [RZ] ;  /* 0x00000000fffff984 */ /* 0x000fe20000000800 */
[----:B------:R-:W-:Y:S01]  /*4380*/  @!PT LDS RZ, [RZ] ;  /* 0x00000000fffff984 */ /* 0x000fe20000000800 */
[----:B------:R-:W-:Y:S01]  /*4390*/  @!PT LDS RZ, [RZ] ;  /* 0x00000000fffff984 */ /* 0x000fe20000000800 */
[----:B------:R-:W-:Y:S01]  /*43a0*/  @!PT LDS RZ, [RZ] ;  /* 0x00000000fffff984 */ /* 0x000fe20000000800 */
[----:B------:R1:W-:Y:S06]  /*43b0*/  MEMBAR.ALL.CTA ;  /* 0x0000000000007992 */ /* 0x0003ec0000008000 */
[----:B-1----:R-:W1:Y:S01]  /*43c0*/  FENCE.VIEW.ASYNC.S ;  /* 0x00000000000073c6 */ /* 0x002e620000000000 */
[----:B---3--:R-:W-:Y:S11]  /*43d0*/  LOP3.LUT P0, RZ, R10, 0x1, RZ, 0xc0, !PT ;  /* 0x000000010aff7812 */ /* 0x008ff6000780c0ff */
[----:B------:R-:W-:Y:S02]  /*43e0*/  @!UPT UIADD3 URZ, UPT, UPT, URZ, URZ, URZ ;  /* 0x000000fffffff290 */ /* 0x000fe4000fffe0ff */
[----:B-1----:R-:W-:Y:S01]  /*43f0*/  VOTEU.ANY UP1, P0 ;  /* 0x0000000000ff7886 */ /* 0x002fe20000020100 */
[----:B------:R-:W-:Y:S11]  /*4400*/  PLOP3.LUT P0, PT, PT, PT, UP1, 0x80, 0x8 ;  /* 0x000000000008781c */ /* 0x000ff60003f0f018 */
[----:B------:R-:W-:Y:S02]  /*4410*/  @!UPT UIADD3 URZ, UPT, UPT, URZ, URZ, URZ ;  /* 0x000000fffffff290 */ /* 0x000fe4000fffe0ff */
[----:B------:R-:W-:Y:S02]  /*4420*/  @P0 SHF.R.U32.HI R0, RZ, 0x10, R9 ;  /* 0x00000010ff000819 */ /* 0x000fe40000011609 */
[----:B------:R-:W-:Y:S02]  /*4430*/  @P0 MOV R6, R8 ;  /* 0x0000000800060202 */ /* 0x000fe40000000f00 */
[----:B------:R-:W-:Y:S01]  /*4440*/  @P0 R2UR UR4, R0 ;  /* 0x00000000000402ca */ /* 0x000fe200000e0000 */
[----:B------:R-:W-:Y:S01]  /*4450*/  VIADD R0, R12, 0x90 ;  /* 0x000000900c007836 */ /* 0x000fe20000000000 */
[----:B------:R-:W-:Y:S02]  /*4460*/  @P0 LOP3.LUT R8, R9, 0xffff, RZ, 0xc0, !PT ;  /* 0x0000ffff09080812 */ /* 0x000fe400078ec0ff */
[----:B------:R-:W-:Y:S02]  /*4470*/  @P0 R2UR UR6, R6 ;  /* 0x00000000060602ca */ /* 0x000fe400000e0000 */
[----:B------:R-:W-:Y:S02]  /*4480*/  PRMT R0, RZ, 0x654, R0 ;  /* 0x00000654ff007816 */ /* 0x000fe40000000000 */
[----:B------:R-:W-:Y:S02]  /*4490*/  @P0 R2UR UR5, R8 ;  /* 0x00000000080502ca */ /* 0x000fe400000e0000 */
[----:B------:R1:W-:Y:S03]  /*44a0*/  SYNCS.ARRIVE.TRANS64.RED.A1T0 RZ, [R0+URZ], RZ ;  /* 0x000000ff00ff79a7 */ /* 0x0003e600081004ff */
[----:B------:R-:W-:Y:S04]  /*44b0*/  @UP1 UMOV UR27, UR4 ;  /* 0x00000004001b1c82 */ /* 0x000fe80008000000 */
[----:B------:R-:W-:Y:S04]  /*44c0*/  @UP1 UMOV UR14, UR6 ;  /* 0x00000006000e1c82 */ /* 0x000fe80008000000 */
[----:B------:R-:W-:Y:S01]  /*44d0*/  @UP1 UMOV UR13, UR5 ;  /* 0x00000005000d1c82 */ /* 0x000fe20008000000 */
[----:B------:R-:W-:Y:S05]  /*44e0*/  BRA.U !UP0, `(.L_x_76) ;  /* 0x0000000108a47547 */ /* 0x000fea000b800000 */
[----:B------:R-:W-:Y:S02]  /*44f0*/  UIMAD.WIDE.U32 UR8, UR13, UR31, URZ ;  /* 0x0000001f0d0872a5 */ /* 0x000fe4000f8e00ff */
[----:B------:R-:W-:Y:S02]  /*4500*/  UIMAD.WIDE.U32 UR10, UR14, UR28, URZ ;  /* 0x0000001c0e0a72a5 */ /* 0x000fe4000f8e00ff */
[----:B------:R-:W-:Y:S02]  /*4510*/  USEL UR4, UR32, UR34, !UP5 ;  /* 0x0000002220047287 */ /* 0x000fe4000e800000 */
[----:B------:R-:W-:Y:S02]  /*4520*/  USEL UR7, UR33, UR35, !UP6 ;  /* 0x0000002321077287 */ /* 0x000fe4000f000000 */
[----:B------:R-:W-:Y:S02]  /*4530*/  UIMAD.WIDE.U32 UR18, UR4, UR16, URZ ;  /* 0x00000010041272a5 */ /* 0x000fe4000f8e00ff */
[----:B------:R-:W-:Y:S01]  /*4540*/  UIMAD.WIDE.U32 UR20, UR7, UR16, URZ ;  /* 0x00000010071472a5 */ /* 0x000fe2000f8e00ff */
[----:B------:R-:W-:Y:S02]  /*4550*/  UMOV UR5, UR9 ;  /* 0x0000000900057c82 */ /* 0x000fe40008000000 */
[----:B------:R-:W-:Y:S03]  /*4560*/  USHF.R.U32.HI UR6, URZ, UR38, UR5 ;  /* 0x00000026ff067299 */ /* 0x000fe60008011605 */
[----:B------:R-:W-:Y:S01]  /*4570*/  UMOV UR5, UR11 ;  /* 0x0000000b00057c82 */ /* 0x000fe20008000000 */
[----:B------:R-:W-:Y:S02]  /*4580*/  USEL UR6, UR13, UR6, !UP5 ;  /* 0x000000060d067287 */ /* 0x000fe4000e800000 */
[----:B------:R-:W-:Y:S02]  /*4590*/  USHF.R.U32.HI UR8, URZ, UR29, UR5 ;  /* 0x0000001dff087299 */ /* 0x000fe40008011605 */
[----:B------:R-:W-:Y:S01]  /*45a0*/  UIMAD.WIDE.U32 UR10, UR6, UR16, URZ ;  /* 0x00000010060a72a5 */ /* 0x000fe2000f8e00ff */
[----:B------:R-:W-:Y:S02]  /*45b0*/  UMOV UR5, UR19 ;  /* 0x0000001300057c82 */ /* 0x000fe40008000000 */
[----:B------:R-:W-:Y:S03]  /*45c0*/  @UP4 USHF.R.U32.HI UR4, URZ, UR17, UR5 ;  /* 0x00000011ff044299 */ /* 0x000fe60008011605 */
[----:B------:R-:W-:Y:S01]  /*45d0*/  UMOV UR5, UR21 ;  /* 0x0000001500057c82 */ /* 0x000fe20008000000 */
[----:B------:R-:W-:Y:S02]  /*45e0*/  UIMAD UR4, UR42, UR4, URZ ;  /* 0x000000042a0472a4 */ /* 0x000fe4000f8e02ff */
[----:B------:R-:W-:Y:S02]  /*45f0*/  @UP4 USHF.R.U32.HI UR7, URZ, UR17, UR5 ;  /* 0x00000011ff074299 */ /* 0x000fe40008011605 */
[----:B------:R-:W-:Y:S02]  /*4600*/  USEL UR5, UR14, UR8, !UP6 ;  /* 0x000000080e057287 */ /* 0x000fe4000f000000 */
[----:B------:R-:W-:Y:S02]  /*4610*/  UIMAD UR8, UR42, UR7, URZ ;  /* 0x000000072a0872a4 */ /* 0x000fe4000f8e02ff */
[----:B------:R-:W-:Y:S03]  /*4620*/  UISETP.GE.AND UP0, UPT, UR6, UR4, UPT ;  /* 0x000000040600728c */ /* 0x000fe6000bf06270 */
[----:B------:R-:W-:Y:S01]  /*4630*/  UMOV UR4, UR11 ;  /* 0x0000000b00047c82 */ /* 0x000fe20008000000 */
[----:B------:R-:W-:Y:S02]  /*4640*/  UISETP.GE.OR UP0, UPT, UR5, UR8, UP0 ;  /* 0x000000080500728c */ /* 0x000fe40008706670 */
[----:B------:R-:W-:Y:S02]  /*4650*/  USHF.R.U32.HI UR4, URZ, UR17, UR4 ;  /* 0x00000011ff047299 */ /* 0x000fe40008011604 */
[----:B------:R-:W-:Y:S02]  /*4660*/  UIMAD.WIDE.U32 UR8, UR5, UR16, URZ ;  /* 0x00000010050872a5 */ /* 0x000fe4000f8e00ff */
[----:B------:R-:W-:Y:S04]  /*4670*/  USEL UR10, UR6, UR4, !UP4 ;  /* 0x00000004060a7287 */ /* 0x000fe8000e000000 */
[----:B------:R-:W-:Y:S01]  /*4680*/  UIADD3 UR11, UPT, UPT, -UR10, URZ, URZ ;  /* 0x000000ff0a0b7290 */ /* 0x000fe2000fffe1ff */
[----:B------:R-:W-:Y:S02]  /*4690*/  @!UP0 UMOV UR4, UR9 ;  /* 0x0000000900048c82 */ /* 0x000fe40008000000 */
[----:B------:R-:W-:Y:S02]  /*46a0*/  @!UP0 USHF.R.U32.HI UR4, URZ, UR17, UR4 ;  /* 0x00000011ff048299 */ /* 0x000fe40008011604 */
[----:B------:R-:W-:Y:S02]  /*46b0*/  UIMAD UR8, UR42, UR11, UR6 ;  /* 0x0000000b2a0872a4 */ /* 0x000fe4000f8e0206 */
[----:B------:R-:W-:Y:S04]  /*46c0*/  @!UP0 USEL UR4, UR5, UR4, !UP4 ;  /* 0x0000000405048287 */ /* 0x000fe8000e000000 */
[----:B------:R-:W-:Y:S02]  /*46d0*/  @!UP0 UIMAD UR8, UR7, UR8, UR4 ;  /* 0x00000008070882a4 */ /* 0x000fe4000f8e0204 */
[----:B------:R-:W-:Y:S02]  /*46e0*/  @!UP0 UIADD3 UR9, UPT, UPT, UR10, -UR4, URZ ;  /* 0x800000040a098290 */ /* 0x000fe4000fffe0ff */
[----:B------:R-:W-:Y:S02]  /*46f0*/  UIADD3 UR4, UPT, UPT, -UR5, URZ, URZ ;  /* 0x000000ff05047290 */ /* 0x000fe4000fffe1ff */
[----:B------:R-:W-:Y:S02]  /*4700*/  UIADD3 UR7, UPT, UPT, -UR6, URZ, URZ ;  /* 0x000000ff06077290 */ /* 0x000fe4000fffe1ff */
[----:B------:R-:W-:Y:S02]  /*4710*/  @!UP0 UIMAD UR6, UR9, UR42, UR5 ;  /* 0x0000002a090682a4 */ /* 0x000fe4000f8e0205 */
[----:B------:R-:W-:Y:S02]  /*4720*/  UIMAD UR14, UR15, UR4, UR14 ;  /* 0x000000040f0e72a4 */ /* 0x000fe4000f8e020e */
[----:B------:R-:W-:Y:S01]  /*4730*/  UIMAD UR13, UR30, UR7, UR13 ;  /* 0x000000071e0d72a4 */ /* 0x000fe2000f8e020d */
[----:B------:R-:W-:Y:S02]  /*4740*/  @!UP0 UMOV UR5, UR8 ;  /* 0x0000000800058c82 */ /* 0x000fe40008000000 */
[----:B------:R-:W-:Y:S02]  /*4750*/  UIMAD UR14, UR5, UR15, UR14 ;  /* 0x0000000f050e72a4 */ /* 0x000fe4000f8e020e */
[----:B------:R-:W-:Y:S11]  /*4760*/  UIMAD UR13, UR6, UR30, UR13 ;  /* 0x0000001e060d72a4 */ /* 0x000ff6000f8e020d */
[----:B------:R-:W-:Y:S01]  /*4770*/  @!UPT UIADD3 URZ, UPT, UPT, URZ, URZ, URZ ;  /* 0x000000fffffff290 */ /* 0x000fe2000fffe0ff */
.L_x_76:
[----:B------:R-:W3:Y:S01]  /*4780*/  @!UP2 LDCU.128 UR20, c[0x0][0xb10] ;  /* 0x00016200ff14a7ac */ /* 0x000ee20008000c00 */
[C---:B--2---:R-:W-:Y:S02]  /*4790*/  ISETP.NE.U32.AND P1, PT, R4.reuse, RZ, PT ;  /* 0x000000ff0400720c */ /* 0x044fe40003f25070 */
[----:B------:R-:W-:Y:S02]  /*47a0*/  ISETP.NE.U32.AND P0, PT, R4, RZ, PT ;  /* 0x000000ff0400720c */ /* 0x000fe40003f05070 */
[C---:B------:R-:W-:Y:S02]  /*47b0*/  ISETP.NE.AND.EX P1, PT, R5.reuse, RZ, PT, P1 ;  /* 0x000000ff0500720c */ /* 0x040fe40003f25310 */
[----:B------:R-:W-:Y:S01]  /*47c0*/  ISETP.NE.AND.EX P0, PT, R5, RZ, PT, P0 ;  /* 0x000000ff0500720c */ /* 0x000fe20003f05300 */
[----:B------:R-:W2:Y:S01]  /*47d0*/  @!UP2 LDCU UR5, c[0x0][0xb0c] ;  /* 0x00016180ff05a7ac */ /* 0x000ea20008000800 */
[----:B------:R-:W-:Y:S02]  /*47e0*/  USHF.L.U32 UR11, UR25, 0x7, URZ ;  /* 0x00000007190b7899 */ /* 0x000fe400080006ff */
[----:B------:R-:W-:Y:S02]  /*47f0*/  USHF.L.U32 UR10, UR26, 0x6, URZ ;  /* 0x000000061a0a7899 */ /* 0x000fe400080006ff */
[----:B---3--:R-:W-:Y:S07]  /*4800*/  UIMAD.WIDE.U32 UR6, UR14, UR20, URZ ;  /* 0x000000140e0672a5 */ /* 0x008fee000f8e00ff */
[----:B------:R-:W-:Y:S01]  /*4810*/  @!UP2 UMOV UR4, UR7 ;  /* 0x000000070004ac82 */ /* 0x000fe20008000000 */
[----:B--2---:R-:W-:Y:S02]  /*4820*/  @!UP2 UISETP.NE.AND UP0, UPT, UR5, 0x1, UPT ;  /* 0x000000010500a88c */ /* 0x004fe4000bf05270 */
[----:B------:R-:W-:Y:S02]  /*4830*/  @!UP2 USHF.R.U32.HI UR4, URZ, UR21, UR4 ;  /* 0x00000015ff04a299 */ /* 0x000fe40008011604 */
[----:B------:R-:W-:Y:S02]  /*4840*/  UIMAD.WIDE.U32 UR6, UR13, UR23, URZ ;  /* 0x000000170d0672a5 */ /* 0x000fe4000f8e00ff */
[----:B------:R-:W-:Y:S02]  /*4850*/  @!UP2 USEL UR8, UR14, UR4, !UP0 ;  /* 0x000000040e08a287 */ /* 0x000fe4000c000000 */
[----:B------:R-:W-:Y:S03]  /*4860*/  @!UP2 UISETP.NE.AND UP0, UPT, UR22, 0x1, UPT ;  /* 0x000000011600a88c */ /* 0x000fe6000bf05270 */
[----:B------:R-:W-:Y:S02]  /*4870*/  @!UP2 UMOV UR6, UR7 ;  /* 0x000000070006ac82 */ /* 0x000fe40008000000 */
[----:B------:R-:W2:Y:S02]  /*4880*/  @!UP2 LDCU UR4, c[0x0][0xb20] ;  /* 0x00016400ff04a7ac */ /* 0x000ea40008000800 */
[----:B--2---:R-:W-:Y:S04]  /*4890*/  @!UP2 USHF.R.U32.HI UR6, URZ, UR4, UR6 ;  /* 0x00000004ff06a299 */ /* 0x004fe80008011606 */
[----:B------:R-:W-:Y:S04]  /*48a0*/  @!UP2 USEL UR6, UR13, UR6, !UP0 ;  /* 0x000000060d06a287 */ /* 0x000fe8000c000000 */
[----:B------:R-:W-:Y:S02]  /*48b0*/  @!UP2 UIADD3 UR4, UPT, UPT, -UR8, UR6, URZ ;  /* 0x000000060804a290 */ /* 0x000fe4000fffe1ff */
[----:B------:R-:W-:Y:S02]  /*48c0*/  @!UP2 UIADD3 UR6, UPT, UPT, UR8, -UR6, URZ ;  /* 0x800000060806a290 */ /* 0x000fe4000fffe0ff */
[----:B------:R-:W-:Y:S02]  /*48d0*/  @!UP2 UIMAD UR14, UR4, UR5, UR14 ;  /* 0x00000005040ea2a4 */ /* 0x000fe4000f8e020e */
[----:B------:R-:W-:Y:S01]  /*48e0*/  @!UP2 UIMAD UR13, UR6, UR22, UR13 ;  /* 0x00000016060da2a4 */ /* 0x000fe2000f8e020d */
[----:B------:R-:W-:Y:S11]  /*48f0*/  BRA.U UP3, `(.L_x_77) ;  /* 0x0000000103107547 */ /* 0x000ff6000b800000 */
[----:B-1----:R-:W-:Y:S04]  /*4900*/  MOV R0, UR37 ;  /* 0x0000002500007c02 */ /* 0x002fe80008000f00 */
[----:B------:R-:W-:Y:S04]  /*4910*/  SHF.L.U32 R9, R0, 0x1f, RZ ;  /* 0x0000001f00097819 */ /* 0x000fe800000006ff */
[----:B------:R-:W1:Y:S02]  /*4920*/  SYNCS.PHASECHK.TRANS64.TRYWAIT P2, [UR24+0x78], R9 ;  /* 0x00007809ff0075a7 */ /* 0x000e640008041118 */
[----:B-1----:R-:W-:Y:S05]  /*4930*/  @!P2 BRA `(.L_x_78) ;  /* 0x0000003c0040a947 */ /* 0x002fea0003800000 */
.L_x_77:
[----:B------:R-:W-:Y:S05]  /*4940*/  @!P1 BRA `(.L_x_79) ;  /* 0x0000000000309947 */ /* 0x000fea0003800000 */
[----:B----4-:R-:W-:Y:S01]  /*4950*/  ISETP.NE.U32.AND P1, PT, R2, RZ, PT ;  /* 0x000000ff0200720c */ /* 0x010fe20003f25070 */
[----:B------:R-:W2:Y:S01]  /*4960*/  LDCU.64 UR4, c[0x0][0x358] ;  /* 0x00006b00ff0477ac */ /* 0x000ea20008000a00 */
[----:B------:R-:W-:Y:S02]  /*4970*/  IMAD.MOV.U32 R84, RZ, RZ, 0x1 ;  /* 0x00000001ff547424 */ /* 0x000fe400078e00ff */
[----:B------:R-:W-:Y:S11]  /*4980*/  ISETP.NE.AND.EX P1, PT, R3, RZ, PT, P1 ;  /* 0x000000ff0300720c */ /* 0x000ff60003f25310 */
[----:B------:R-:W-:Y:S02]  /*4990*/  @!UPT UIADD3 URZ, UPT, UPT, URZ, URZ, URZ ;  /* 0x000000fffffff290 */ /* 0x000fe4000fffe0ff */
[----:B-1----:R-:W1:Y:S01]  /*49a0*/  @P1 LDC.64 R8, c[0x0][0x888] ;  /* 0x00022200ff081b82 */ /* 0x002e620000000a00 */
[----:B------:R-:W-:Y:S04]  /*49b0*/  @P1 IMAD R0, R4, UR36, RZ ;  /* 0x0000002404001c24 */ /* 0x000fe8000f8e02ff */
[----:B-1----:R-:W-:Y:S04]  /*49c0*/  @P1 IMAD.WIDE R8, R0, 0x4, R8 ;  /* 0x0000000400081825 */ /* 0x002fe800078e0208 */
[----:B------:R-:W-:Y:S01]  /*49d0*/  HFMA2 R0, -RZ, RZ, 0, 5.9604644775390625e-08 ;  /* 0x00000001ff007431 */ /* 0x000fe200000001ff */
[----:B--2--5:R2:W5:Y:S04]  /*49e0*/  @P1 LDG.E R41, desc[UR4][R8.64] ;  /* 0x0000000408291981 */ /* 0x024568000c1e1900 */
[----:B------:R-:W-:Y:S01]  /*49f0*/  @!P1 PRMT R84, R0, 0x7610, R84 ;  /* 0x0000761000549816 */ /* 0x000fe20000000054 */
[----:B--2---:R-:W3:Y:S06]  /*4a00*/  @!P1 LDC R41, c[0x0][0x880] ;  /* 0x00022000ff299b82 */ /* 0x004eec0000000800 */
.L_x_79:
[----:B---3-5:R-:W-:Y:S01]  /*4a10*/  @!P0 FSETP.EQ.AND P1, PT, R41, RZ, PT ;  /* 0x000000ff2900820b */ /* 0x028fe20003f22000 */
[----:B------:R-:W-:Y:S01]  /*4a20*/  @!UPT UIADD3 URZ, UPT, UPT, URZ, URZ, URZ ;  /* 0x000000fffffff290 */ /* 0x000fe2000fffe0ff */
[----:B------:R-:W-:Y:S11]  /*4a30*/  @!P0 BRA `(.L_x_80) ;  /* 0x0000000000188947 */ /* 0x000ff60003800000 */
[----:B------:R-:W-:Y:S02]  /*4a40*/  LOP3.LUT P0, RZ, R84, 0xff, RZ, 0xc0, !PT ;  /* 0x000000ff54ff7812 */ /* 0x000fe4000780c0ff */
[----:B----4-:R-:W-:Y:S04]  /*4a50*/  ISETP.NE.U32.AND P1, PT, R2, RZ, PT ;  /* 0x000000ff0200720c */ /* 0x010fe80003f25070 */
[----:B------:R-:W-:Y:S04]  /*4a60*/  ISETP.NE.AND.EX P1, PT, R3, RZ, PT, P1 ;  /* 0x000000ff0300720c */ /* 0x000fe80003f25310 */
[----:B------:R-:W-:Y:S03]  /*4a70*/  PLOP3.LUT P1, PT, P1, PT, PT, 0x8, 0x80 ;  /* 0x000000000080781c */ /* 0x000fe60000f2e170 */
[----:B------:R-:W-:Y:S11]  /*4a80*/  @P0 FSETP.EQ.AND P1, PT, R41, RZ, PT ;  /* 0x000000ff2900020b */ /* 0x000ff60003f22000 */
[----:B------:R-:W-:Y:S02]  /*4a90*/  @!UPT UIADD3 URZ, UPT, UPT, URZ, URZ, URZ ;  /* 0x000000fffffff290 */ /* 0x000fe4000fffe0ff */
.L_x_80:
[----:B------:R-:W-:Y:S01]  /*4aa0*/  ULEA UR4, UR12, UR24, 0x3 ;  /* 0x000000180c047291 */ /* 0x000fe2000f8e18ff */
[----:B-1----:R-:W-:Y:S02]  /*4ab0*/  SHF.L.U32 R9, R15, 0x1f, RZ ;  /* 0x0000001f0f097819 */ /* 0x002fe400000006ff */
[----:B------:R-:W-:Y:S04]  /*4ac0*/  ELECT P0, URZ, PT ;  /* 0x0000000000ff782f */ /* 0x000fe80003800000 */
[----:B------:R-:W-:Y:S02]  /*4ad0*/  PLOP3.LUT P1, PT, P1, P0, PT, 0xf2, 0x2f ;  /* 0x00000000002f781c */ /* 0x000fe40000f21e72 */
[----:B------:R-:W1:Y:S11]  /*4ae0*/  SYNCS.PHASECHK.TRANS64.TRYWAIT P2, [UR4+0x58], R9 ;  /* 0x00005809ff0075a7 */ /* 0x000e760008041104 */
[----:B------:R-:W-:Y:S05]  /*4af0*/  @!P1 IADD3 R8, P0, PT, R16, 0x580, RZ ;  /* 0x0000058010089810 */ /* 0x000fea0007f1e0ff */
[----:B------:R-:W-:Y:S01]  /*4b00*/  @!P1 IMAD.X R6, RZ, RZ, R17, P0 ;  /* 0x000000ffff069224 */ /* 0x000fe200000e0611 */
[----:B-1----:R-:W-:Y:S07]  /*4b10*/  @!P2 BRA `(.L_x_81) ;  /* 0x0000003800e0a947 */ /* 0x002fee0003800000 */
.L_x_152:
[----:B------:R-:W-:Y:S01]  /*4b20*/  @!P1 R2UR UR7, R6 ;  /* 0x00000000060792ca */ /* 0x000fe200000e0000 */
[----:B------:R-:W-:Y:S01]  /*4b30*/  UIADD3 UR5, UPT, UPT, UR12, 0x1, URZ ;  /* 0x000000010c057890 */ /* 0x000fe2000fffe0ff */
[----:B------:R-:W-:Y:S01]  /*4b40*/  @!P1 R2UR UR6, R8 ;  /* 0x00000000080692ca */ /* 0x000fe200000e0000 */
[----:B------:R-:W-:Y:S01]  /*4b50*/  UIADD3 UR9, UPT, UPT, UR4, 0x40, URZ ;  /* 0x0000004004097890 */ /* 0x000fe2000fffe0ff */
[----:B------:R-:W-:Y:S01]  /*4b60*/  @!P1 IMAD.MOV.U32 R6, RZ, RZ, 0x2000 ;  /* 0x00002000ff069424 */ /* 0x000fe200078e00ff */
[----:B------:R-:W-:Y:S01]  /*4b70*/  UISETP.NE.AND UP0, UPT, UR5, 0x3, UPT ;  /* 0x000000030500788c */ /* 0x000fe2000bf05270 */
[----:B------:R-:W-:Y:S01]  /*4b80*/  VIADD R14, R14, 0x1 ;  /* 0x000000010e0e7836 */ /* 0x000fe20000000000 */
[----:B------:R-:W-:Y:S01]  /*4b90*/  UMOV UR22, 0x0 ;  /* 0x0000000000167882 */ /* 0x000fe20000000000 */
[----:B------:R-:W-:Y:S01]  /*4ba0*/  UMOV UR23, 0x10000000 ;  /* 0x1000000000177882 */ /* 0x000fe20000000000 */
[----:B------:R-:W-:Y:S04]  /*4bb0*/  UPRMT UR20, UR54, 0x654, UR9 ;  /* 0x0000065436147896 */ /* 0x000fe80008000009 */
[----:B-1----:R-:W-:Y:S01]  /*4bc0*/  IMAD.U32 R9, RZ, RZ, UR7 ;  /* 0x00000007ff097e24 */ /* 0x002fe2000f8e00ff */
[----:B------:R-:W-:Y:S01]  /*4bd0*/  USEL UR7, URZ, 0x1, UP0 ;  /* 0x00000001ff077887 */ /* 0x000fe20008000000 */
[----:B------:R-:W-:Y:S01]  /*4be0*/  IMAD.U32 R8, RZ, RZ, UR6 ;  /* 0x00000006ff087e24 */ /* 0x000fe2000f8e00ff */
[----:B------:R-:W-:Y:S02]  /*4bf0*/  USEL UR6, UR5, URZ, UP0 ;  /* 0x000000ff05067287 */ /* 0x000fe40008000000 */
[----:B------:R-:W-:Y:S01]  /*4c00*/  VOTEU.ALL UP0, P1 ;  /* 0x0000000000ff7886 */ /* 0x000fe20000800000 */
[----:B------:R-:W-:Y:S02]  /*4c10*/  @!P1 R2UR UR19, R9 ;  /* 0x00000000091392ca */ /* 0x000fe400000e0000 */
[----:B------:R-:W-:Y:S02]  /*4c20*/  @!P1 R2UR UR18, R8 ;  /* 0x00000000081292ca */ /* 0x000fe400000e0000 */
[----:B------:R-:W-:Y:S01]  /*4c30*/  @!UP0 ULEA UR5, UR12, UR24, 0xd ;  /* 0x000000180c058291 */ /* 0x000fe2000f8e68ff */
[----:B------:R-:W-:Y:S02]  /*4c40*/  LOP3.LUT R15, R15, UR7, RZ, 0x3c, !PT ;  /* 0x000000070f0f7c12 */ /* 0x000fe4000f8e3cff */
[----:B------:R-:W-:Y:S01]  /*4c50*/  UMOV UR12, UR36 ;  /* 0x00000024000c7c82 */ /* 0x000fe20008000000 */
[----:B------:R-:W-:Y:S01]  /*4c60*/  @!UP0 UIADD3 UR8, UPT, UPT, UR5, 0x200, URZ ;  /* 0x0000020005088890 */ /* 0x000fe2000fffe0ff */
[----:B------:R-:W-:Y:S01]  /*4c70*/  SHF.L.U32 R0, R15, 0x1f, RZ ;  /* 0x0000001f0f007819 */ /* 0x000fe200000006ff */
[----:B------:R-:W-:Y:S01]  /*4c80*/  VOTEU.ALL UP0, P1 ;  /* 0x0000000000ff7886 */ /* 0x000fe20000800000 */
[----:B------:R-:W-:Y:S06]  /*4c90*/  ULEA UR5, UR6, UR24, 0x3 ;  /* 0x0000001806057291 */ /* 0x000fec000f8e18ff */
[----:B------:R1:W-:Y:S01]  /*4ca0*/  @!UP0 UTMALDG.3D [UR8], [UR18], desc[UR22] ;  /* 0x00001608120085b4 */ /* 0x0003e20008011000 */
[----:B------:R1:W-:Y:S01]  /*4cb0*/  @!P1 SYNCS.ARRIVE.TRANS64.RED.A0TR RZ, [UR4+0x40], R6 ;  /* 0x00004006ffff99a7 */ /* 0x0003e20008300404 */
[----:B------:R-:W-:Y:S01]  /*4cc0*/  SYNCS.ARRIVE.TRANS64.RED.A1T0 RZ, [UR20], RZ ;  /* 0x000000ffffff79a7 */ /* 0x000fe20008100414 */
[----:B------:R-:W2:Y:S02]  /*4cd0*/  SYNCS.PHASECHK.TRANS64.TRYWAIT P0, [UR5+0x58], R0 ;  /* 0x00005800ff0075a7 */ /* 0x000ea40008001105 */
[----:B-12---:R-:W-:Y:S05]  /*4ce0*/  @!P0 BRA `(.L_x_82) ;  /* 0x0000003800848947 */ /* 0x006fea0003800000 */
.L_x_154:
[----:B------:R-:W-:Y:S01]  /*4cf0*/  UIADD3 UR9, UPT, UPT, UR5, 0x40, URZ ;  /* 0x0000004005097890 */ /* 0x000fe2000fffe0ff */
[----:B------:R-:W-:Y:S01]  /*4d00*/  @!P1 IADD3 R6, P0, PT, R16, 0x580, RZ ;  /* 0x0000058010069810 */ /* 0x000fe20007f1e0ff */
[----:B------:R-:W-:Y:S01]  /*4d10*/  UPLOP3.LUT UP3, UPT, UPT, UPT, UPT, 0x80, 0x8 ;  /* 0x000000000008789c */ /* 0x000fe20003f6f070 */
[----:B------:R-:W-:Y:S01]  /*4d20*/  R2UR UR23, R86 ;  /* 0x00000000561772ca */ /* 0x000fe200000e0000 */
[----:B------:R-:W-:Y:S01]  /*4d30*/  UMOV UR20, 0x0 ;  /* 0x0000000000147882 */ /* 0x000fe20000000000 */
[----:B------:R-:W-:Y:S01]  /*4d40*/  @!P1 R2UR UR7, R6 ;  /* 0x00000000060792ca */ /* 0x000fe200000e0000 */
[----:B-1----:R-:W-:Y:S01]  /*4d50*/  @!P1 IMAD.X R0, RZ, RZ, R17, P0 ;  /* 0x000000ffff009224 */ /* 0x002fe200000e0611 */
[----:B------:R-:W-:Y:S01]  /*4d60*/  UMOV UR21, 0x10000000 ;  /* 0x1000000000157882 */ /* 0x000fe20000000000 */
[----:B------:R-:W-:Y:S01]  /*4d70*/  UMOV UR12, UR36 ;  /* 0x00000024000c7c82 */ /* 0x000fe20008000000 */
[----:B------:R-:W-:Y:S01]  /*4d80*/  VOTEU.ALL UP0, P1 ;  /* 0x0000000000ff7886 */ /* 0x000fe20000800000 */
[----:B------:R-:W-:Y:S01]  /*4d90*/  R2UR UR22, R87 ;  /* 0x00000000571672ca */ /* 0x000fe200000e0000 */
[----:B------:R-:W-:Y:S01]  /*4da0*/  UMOV UR36, UR27 ;  /* 0x0000001b00247c82 */ /* 0x000fe20008000000 */
[----:B------:R-:W-:Y:S02]  /*4db0*/  @!P1 R2UR UR4, R0 ;  /* 0x00000000000492ca */ /* 0x000fe400000e0000 */
[----:B------:R-:W-:Y:S01]  /*4dc0*/  @!UP0 UIADD3 UR10, UPT, UPT, UR10, 0x20, URZ ;  /* 0x000000200a0a8890 */ /* 0x000fe2000fffe0ff */
[C---:B------:R-:W-:Y:S01]  /*4dd0*/  ISETP.NE.AND P0, PT, R14.reuse, 0x2, PT ;  /* 0x000000020e00780c */ /* 0x040fe20003f05270 */
[----:B------:R-:W-:Y:S02]  /*4de0*/  UIADD3 UR26, UPT, UPT, UR13, UR23, URZ ;  /* 0x000000170d1a7290 */ /* 0x000fe4000fffe0ff */
[----:B------:R-:W-:Y:S01]  /*4df0*/  IMAD.U32 R8, RZ, RZ, UR7 ;  /* 0x00000007ff087e24 */ /* 0x000fe2000f8e00ff */
[----:B------:R-:W-:Y:S02]  /*4e00*/  SEL R0, RZ, 0x1, P0 ;  /* 0x00000001ff007807 */ /* 0x000fe40000000000 */
[----:B------:R-:W-:Y:S02]  /*4e10*/  SEL R14, R14, RZ, P0 ;  /* 0x000000ff0e0e7207 */ /* 0x000fe40000000000 */
[----:B------:R-:W-:Y:S01]  /*4e20*/  @!P1 R2UR UR18, R8 ;  /* 0x00000000081292ca */ /* 0x000fe200000e0000 */
[----:B------:R-:W-:Y:S01]  /*4e30*/  UIADD3 UR25, UPT, UPT, UR14, UR22, URZ ;  /* 0x000000160e197290 */ /* 0x000fe2000fffe0ff */
[----:B------:R-:W-:Y:S01]  /*4e40*/  IMAD.U32 R9, RZ, RZ, UR4 ;  /* 0x00000004ff097e24 */ /* 0x000fe2000f8e00ff */
[----:B------:R-:W-:Y:S01]  /*4e50*/  @!UP0 ULEA UR4, UR6, UR24, 0xd ;  /* 0x0000001806048291 */ /* 0x000fe2000f8e68ff */
[----:B------:R-:W-:Y:S03]  /*4e60*/  LOP3.LUT R13, R13, R0, RZ, 0x3c, !PT ;  /* 0x000000000d0d7212 */ /* 0x000fe600078e3cff */
[----:B------:R-:W-:Y:S01]  /*4e70*/  @!P1 R2UR UR19, R9 ;  /* 0x00000000091392ca */ /* 0x000fe200000e0000 */
[----:B------:R-:W-:Y:S01]  /*4e80*/  @!UP0 UIADD3 UR8, UPT, UPT, UR4, 0x200, URZ ;  /* 0x0000020004088890 */ /* 0x000fe2000fffe0ff */
[----:B------:R-:W-:Y:S01]  /*4e90*/  VOTEU.ALL UP0, P1 ;  /* 0x0000000000ff7886 */ /* 0x000fe20000800000 */
[----:B------:R-:W-:Y:S10]  /*4ea0*/  UPRMT UR4, UR54, 0x654, UR9 ;  /* 0x0000065436047896 */ /* 0x000ff40008000009 */
[----:B------:R1:W-:Y:S01]  /*4eb0*/  @!UP0 UTMALDG.3D [UR8], [UR18], desc[UR20] ;  /* 0x00001408120085b4 */ /* 0x0003e20008011000 */
[----:B------:R3:W-:Y:S01]  /*4ec0*/  @!P1 SYNCS.ARRIVE.TRANS64.RED.A0TR RZ, [UR5+0x40], R7 ;  /* 0x00004007ffff99a7 */ /* 0x0007e20008300405 */
[----:B------:R-:W-:Y:S01]  /*4ed0*/  SYNCS.ARRIVE.TRANS64.RED.A1T0 RZ, [UR4], RZ ;  /* 0x000000ffffff79a7 */ /* 0x000fe20008100404 */
[----:B------:R-:W-:Y:S04]  /*4ee0*/  UIADD3 UR4, UPT, UPT, UR6, 0x1, URZ ;  /* 0x0000000106047890 */ /* 0x000fe8000fffe0ff */
[----:B------:R-:W-:Y:S04]  /*4ef0*/  UISETP.NE.AND UP0, UPT, UR4, 0x3, UPT ;  /* 0x000000030400788c */ /* 0x000fe8000bf05270 */
[----:B------:R-:W-:Y:S06]  /*4f00*/  USEL UR5, URZ, 0x1, UP0 ;  /* 0x00000001ff057887 */ /* 0x000fec0008000000 */
[----:B------:R-:W-:Y:S01]  /*4f10*/  LOP3.LUT R15, R15, UR5, RZ, 0x3c, !PT ;  /* 0x000000050f0f7c12 */ /* 0x000fe2000f8e3cff */
[----:B-1----:R-:W-:Y:S01]  /*4f20*/  USEL UR12, UR4, URZ, UP0 ;  /* 0x000000ff040c7287 */ /* 0x002fe20008000000 */
[----:B------:R-:W-:Y:S11]  /*4f30*/  BRA.U UP1, `(.L_x_83) ;  /* 0xfffffff101f07547 */ /* 0x000ff6000b83ffff */
[----:B------:R-:W-:Y:S01]  /*4f40*/  UIADD3 UR24, UPT, UPT, UR24, 0x58, URZ ;  /* 0x0000005818187890 */ /* 0x000fe2000fffe0ff */
[----:B----4-:R-:W-:-:S03]  /*4f50*/  SHF.L.U32 R3, R15, 0x1f, RZ ;  /* 0x0000001f0f037819 */ /* 0x010fc600000006ff */
[----:B------:R-:W-:-:S09]  /*4f60*/  ULEA UR4, UR12, UR24, 0x3 ;  /* 0x000000180c047291 */ /* 0x000fd2000f8e18ff */
[----:B------:R-:W1:Y:S02]  /*4f70*/  SYNCS.PHASECHK.TRANS64.TRYWAIT P0, [UR4], R3 ;  /* 0x00000003ff0075a7 */ /* 0x000e640008001104 */
[----:B-1----:R-:W-:Y:S05]  /*4f80*/  @!P0 BRA `(.L_x_84) ;  /* 0x0000003400f48947 */ /* 0x002fea0003800000 */
.L_x_156:
        /* <DEDUP_REMOVED lines=9> */
.L_x_158:
        /* <DEDUP_REMOVED lines=8> */
.L_x_86:
[----:B-1----:R1:W2:Y:S02]  /*50a0*/  SYNCS.PHASECHK.TRANS64.TRYWAIT P0, [R0+URZ], R3 ;  /* 0x00000003000075a7 */ /* 0x0022a400080011ff */
[----:B--2---:R-:W-:Y:S05]  /*50b0*/  @!P0 NANOSLEEP.SYNCS 0x989680 ;  /* 0x009896800000895d */ /* 0x004fea0003900000 */
[----:B------:R-:W2:Y:S02]  /*50c0*/  @!P0 SYNCS.PHASECHK.TRANS64 P0, [R0+URZ], R3 ;  /* 0x00000003000085a7 */ /* 0x000ea400080010ff */
[----:B--2---:R-:W-:Y:S05]  /*50d0*/  @P0 EXIT ;  /* 0x000000000000094d */ /* 0x004fea0003800000 */
[----:B------:R-:W-:Y:S05]  /*50e0*/  BRA `(.L_x_86) ;  /* 0xfffffffc00ec7947 */ /* 0x000fea000383ffff */
.L_x_74:
[----:B------:R-:W-:-:S06]  /*50f0*/  UISETP.GE.AND UP0, UPT, UR22, 0x4, UPT ;  /* 0x000000041600788c */ /* 0x000fcc000bf06270 */
[----:B------:R-:W-:-:S13]  /*5100*/  PLOP3.LUT P0, PT, PT, PT, UP0, 0x80, 0x8 ;  /* 0x000000000008781c */ /* 0x000fda0003f0f008 */
[----:B------:R-:W-:Y:S05]  /*5110*/  @!P0 EXIT ;  /* 0x000000000000894d */ /* 0x000fea0003800000 */
[----:B------:R-:W-:Y:S01]  /*5120*/  BAR.SYNC.DEFER_BLOCKING 0x6, 0xa0 ;  /* 0x0182800000007b1d */ /* 0x000fe20000010000 */
[C---:B------:R-:W-:Y:S01]  /*5130*/  IMAD.SHL.U32 R3, R91.reuse, 0x20, RZ ;  /* 0x000000205b037824 */ /* 0x040fe200078e00ff */
[C---:B------:R-:W-:Y:S01]  /*5140*/  LOP3.LUT R92, R91.reuse, 0x2, RZ, 0xc0, !PT ;  /* 0x000000025b5c7812 */ /* 0x040fe200078ec0ff */
[C---:B------:R-:W-:Y:S01]  /*5150*/  IMAD.SHL.U32 R96, R91.reuse, 0x4, RZ ;  /* 0x000000045b607824 */ /* 0x040fe200078e00ff */
[C---:B------:R-:W-:Y:S01]  /*5160*/  LOP3.LUT R97, R91.reuse, 0x60, RZ, 0xc0, !PT ;  /* 0x000000605b617812 */ /* 0x040fe200078ec0ff */
[----:B------:R-:W-:Y:S01]  /*5170*/  IMAD.U32 R37, R91, 0x10000, RZ ;  /* 0x000100005b257824 */ /* 0x000fe200078e00ff */
[----:B------:R-:W-:Y:S01]  /*5180*/  UMOV UR47, 0x400 ;  /* 0x00000400002f7882 */ /* 0x000fe20000000000 */
[----:B------:R-:W1:Y:S01]  /*5190*/  LDCU.64 UR4, c[0x0][0x890] ;  /* 0x00011200ff0477ac */ /* 0x000e620008000a00 */
[----:B------:R-:W2:Y:S01]  /*51a0*/  LDC.64 R78, c[0x0][0x8b0] ;  /* 0x00022c00ff4e7b82 */ /* 0x000ea20000000a00 */
[----:B------:R-:W-:Y:S01]  /*51b0*/  LOP3.LUT R5, R3, 0xc0, RZ, 0xc0, !PT ;  /* 0x000000c003057812 */ /* 0x000fe200078ec0ff */
[----:B------:R-:W-:Y:S01]  /*51c0*/  HFMA2 R36, -RZ, RZ, 0, 0 ;  /* 0x00000000ff247431 */ /* 0x000fe200000001ff */
[----:B------:R-:W-:Y:S01]  /*51d0*/  ULEA UR47, UR54, UR47, 0x18 ;  /* 0x0000002f362f7291 */ /* 0x000fe2000f8ec0ff */
[----:B------:R-:W-:Y:S01]  /*51e0*/  LOP3.LUT R91, R91, 0x4, RZ, 0xc0, !PT ;  /* 0x000000045b5b7812 */ /* 0x000fe200078ec0ff */
[----:B------:R-:W-:Y:S01]  /*51f0*/  IMAD.MOV.U32 R94, RZ, RZ, RZ ;  /* 0x000000ffff5e7224 */ /* 0x000fe200078e00ff */
[----:B------:R-:W-:Y:S01]  /*5200*/  LOP3.LUT R96, R5, 0x18, R96, 0xf8, !PT ;  /* 0x0000001805607812 */ /* 0x000fe200078ef860 */
[----:B------:R-:W-:Y:S01]  /*5210*/  IMAD.MOV.U32 R90, RZ, RZ, RZ ;  /* 0x000000ffff5a7224 */ /* 0x000fe200078e00ff */
[----:B------:R-:W3:Y:S01]  /*5220*/  LDC.64 R76, c[0x0][0x8a8] ;  /* 0x00022a00ff4c7b82 */ /* 0x000ee20000000a00 */
[----:B------:R-:W-:Y:S01]  /*5230*/  IADD3 R95, PT, PT, -R91, 0x2, RZ ;  /* 0x000000025b5f7810 */ /* 0x000fe20007ffe1ff */
[----:B------:R-:W-:Y:S01]  /*5240*/  IMAD.MOV R92, RZ, RZ, -R92 ;  /* 0x000000ffff5c7224 */ /* 0x000fe200078e0a5c */
[----:B------:R-:W-:Y:S01]  /*5250*/  LOP3.LUT R37, R37, 0x600000, RZ, 0xc0, !PT ;  /* 0x0060000025257812 */ /* 0x000fe200078ec0ff */
[----:B------:R-:W4:Y:S01]  /*5260*/  LDCU UR63, c[0x0][0x370] ;  /* 0x00006e00ff3f77ac */ /* 0x000f220008000800 */
[----:B------:R-:W-:Y:S01]  /*5270*/  LOP3.LUT R96, R96, 0xf20, R3, 0xf8, !PT ;  /* 0x00000f2060607812 */ /* 0x000fe200078ef803 */
[----:B------:R-:W-:Y:S01]  /*5280*/  IMAD.SHL.U32 R95, R95, 0x10, RZ ;  /* 0x000000105f5f7824 */ /* 0x000fe200078e00ff */
[----:B------:R-:W-:Y:S01]  /*5290*/  MOV R93, RZ ;  /* 0x000000ff005d7202 */ /* 0x000fe20000000f00 */
[----:B------:R-:W4:Y:S01]  /*52a0*/  LDS R0, [UR47+0x130] ;  /* 0x0001302fff007984 */ /* 0x000f220008000800 */
[----:B-1----:R-:W-:Y:S01]  /*52b0*/  IMAD.U32 R99, RZ, RZ, UR4 ;  /* 0x00000004ff637e24 */ /* 0x002fe2000f8e00ff */
[----:B------:R-:W-:Y:S01]  /*52c0*/  UIADD3 UR4, UPT, UPT, UR47, 0x200, URZ ;  /* 0x000002002f047890 */ /* 0x000fe2000fffe0ff */
[----:B------:R-:W-:Y:S01]  /*52d0*/  IMAD.U32 R98, RZ, RZ, UR5 ;  /* 0x00000005ff627e24 */ /* 0x000fe2000f8e00ff */
[----:B------:R-:W-:Y:S01]  /*52e0*/  IADD3 R91, PT, PT, -R91, RZ, RZ ;  /* 0x000000ff5b5b7210 */ /* 0x000fe20007ffe1ff */
[----:B------:R-:W-:Y:S01]  /*52f0*/  UMOV UR55, 0x1 ;  /* 0x0000000100377882 */ /* 0x000fe20000000000 */
[----:B------:R-:W-:Y:S01]  /*5300*/  UMOV UR46, URZ ;  /* 0x000000ff002e7c82 */ /* 0x000fe20008000000 */
[----:B------:R-:W1:Y:S01]  /*5310*/  LDCU UR43, c[0x0][0xb0c] ;  /* 0x00016180ff2b77ac */ /* 0x000e620008000800 */
[----:B------:R-:W-:Y:S01]  /*5320*/  IMAD.U32 R101, RZ, RZ, UR4 ;  /* 0x00000004ff657e24 */ /* 0x000fe2000f8e00ff */
[----:B------:R-:W-:Y:S01]  /*5330*/  LEA R96, R96, UR4, 0x1 ;  /* 0x0000000460607c11 */ /* 0x000fe2000f8e08ff */
[----:B------:R-:W1:Y:S01]  /*5340*/  LDCU UR39, c[0x0][0xb30] ;  /* 0x00016600ff2777ac */ /* 0x000e620008000800 */
[----:B------:R-:W1:Y:S01]  /*5350*/  LDCU.64 UR60, c[0x0][0x888] ;  /* 0x00011100ff3c77ac */ /* 0x000e620008000a00 */
[----:B------:R-:W1:Y:S01]  /*5360*/  LDCU.64 UR40, c[0x0][0xb28] ;  /* 0x00016500ff2877ac */ /* 0x000e620008000a00 */
[----:B------:R-:W1:Y:S01]  /*5370*/  LDCU.128 UR56, c[0x0][0xb10] ;  /* 0x00016200ff3877ac */ /* 0x000e620008000c00 */
[----:B------:R-:W1:Y:S01]  /*5380*/  LDCU UR62, c[0x0][0x374] ;  /* 0x00006e80ff3e77ac */ /* 0x000e620008000800 */
[----:B------:R-:W-:Y:S01]  /*5390*/  UMOV UR53, URZ ;  /* 0x000000ff00357c82 */ /* 0x000fe20008000000 */
[----:B------:R-:W-:Y:S01]  /*53a0*/  UMOV UR52, URZ ;  /* 0x000000ff00347c82 */ /* 0x000fe20008000000 */
[----:B-1234-:R-:W-:-:S07]  /*53b0*/  IADD3 R37, PT, PT, R0, R37, RZ ;  /* 0x0000002500257210 */ /* 0x01efce0007ffe0ff */
.L_x_117:
[C---:B------:R-:W-:Y:S02]  /*53c0*/  LEA R0, R90.reuse, UR47, 0x3 ;  /* 0x0000002f5a007c11 */ /* 0x040fe4000f8e18ff */
[----:B------:R-:W-:Y:S02]  /*53d0*/  SHF.L.U32 R3, R93, 0x1f, RZ ;  /* 0x0000001f5d037819 */ /* 0x000fe400000006ff */
[----:B------:R-:W-:Y:S02]  /*53e0*/  LEA R5, R90, UR47, 0x4 ;  /* 0x0000002f5a057c11 */ /* 0x000fe4000f8e20ff */
[----:B-1----:R-:W1:Y:S02]  /*53f0*/  SYNCS.PHASECHK.TRANS64.TRYWAIT P0, [R0+URZ+0x80], R3 ;  /* 0x00008003000075a7 */ /* 0x002e6400080011ff */
[----:B-1----:R-:W-:Y:S05]  /*5400*/  @!P0 BRA `(.L_x_87) ;  /* 0x0000003400048947 */ /* 0x002fea0003800000 */
.L_x_159:
[----:B------:R-:W-:Y:S01]  /*5410*/  R2UR UR7, R100 ;  /* 0x00000000640772ca */ /* 0x000fe200000e0000 */
[----:B------:R-:W2:Y:S01]  /*5420*/  LDS.128 R4, [R5+0x110] ;  /* 0x0001100005047984 */ /* 0x000ea20000000c00 */
[----:B-1----:R-:W-:Y:S01]  /*5430*/  VIADD R0, R0, 0x90 ;  /* 0x0000009000007836 */ /* 0x002fe20000000000 */
[----:B------:R-:W-:Y:S04]  /*5440*/  UISETP.GE.AND UP0, UPT, UR42, 0x1, UPT ;  /* 0x000000012a00788c */ /* 0x000fe8000bf06270 */
[----:B------:R-:W-:Y:S01]  /*5450*/  PRMT R0, RZ, 0x654, R0 ;  /* 0x00000654ff007816 */ /* 0x000fe20000000000 */
[----:B------:R-:W-:Y:S01]  /*5460*/  @!PT LDS RZ, [RZ] ;  /* 0x00000000fffff984 */ /* 0x000fe20000000800 */
[----:B------:R-:W-:Y:S01]  /*5470*/  @!PT LDS RZ, [RZ] ;  /* 0x00000000fffff984 */ /* 0x000fe20000000800 */
[----:B------:R-:W-:Y:S01]  /*5480*/  @!PT LDS RZ, [RZ] ;  /* 0x00000000fffff984 */ /* 0x000fe20000000800 */
[----:B------:R-:W-:Y:S01]  /*5490*/  @!PT LDS RZ, [RZ] ;  /* 0x00000000fffff984 */ /* 0x000fe20000000800 */
[----:B------:R1:W-:Y:S06]  /*54a0*/  MEMBAR.ALL.CTA ;  /* 0x0000000000007992 */ /* 0x0003ec0000008000 */
[----:B-1----:R-:W1:Y:S02]  /*54b0*/  FENCE.VIEW.ASYNC.S ;  /* 0x00000000000073c6 */ /* 0x002e640000000000 */
[----:B-1----:R1:W-:Y:S01]  /*54c0*/  SYNCS.ARRIVE.TRANS64.RED.A1T0 RZ, [R0+URZ], RZ ;  /* 0x000000ff00ff79a7 */ /* 0x0023e200081004ff */
[----:B--2---:R-:W-:Y:S11]  /*54d0*/  LOP3.LUT P0, RZ, R6, 0x1, RZ, 0xc0, !PT ;  /* 0x0000000106ff7812 */ /* 0x004ff6000780c0ff */
[----:B------:R-:W-:Y:S02]  /*54e0*/  @!UPT UIADD3 URZ, UPT, UPT, URZ, URZ, URZ ;  /* 0x000000fffffff290 */ /* 0x000fe4000fffe0ff */
[----:B------:R-:W-:Y:S01]  /*54f0*/  VOTEU.ANY UP1, P0 ;  /* 0x0000000000ff7886 */ /* 0x000fe20000020100 */
[----:B------:R-:W-:Y:S01]  /*5500*/  PLOP3.LUT P0, PT, PT, PT, UP1, 0x80, 0x8 ;  /* 0x000000000008781c */ /* 0x000fe20003f0f018 */
[----:B------:R-:W-:Y:S06]  /*5510*/  UP2UR UR4, UPR, URZ, 0x2 ;  /* 0x00000002ff047883 */ /* 0x000fec0008000000 */
[----:B------:R-:W-:Y:S06]  /*5520*/  IMAD.U32 R102, RZ, RZ, UR4 ;  /* 0x00000004ff667e24 */ /* 0x000fec000f8e00ff */
[----:B------:R-:W-:Y:S02]  /*5530*/  @P0 SHF.R.U32.HI R2, RZ, 0x10, R5 ;  /* 0x00000010ff020819 */ /* 0x000fe40000011605 */
[----:B------:R-:W-:Y:S02]  /*5540*/  @P0 MOV R3, R4 ;  /* 0x0000000400030202 */ /* 0x000fe40000000f00 */
[----:B------:R-:W-:Y:S02]  /*5550*/  @P0 R2UR UR4, R2 ;  /* 0x00000000020402ca */ /* 0x000fe400000e0000 */
[----:B------:R-:W-:Y:S02]  /*5560*/  @P0 LOP3.LUT R4, R5, 0xffff, RZ, 0xc0, !PT ;  /* 0x0000ffff05040812 */ /* 0x000fe400078ec0ff */
[----:B------:R-:W-:Y:S02]  /*5570*/  @P0 R2UR UR6, R3 ;  /* 0x00000000030602ca */ /* 0x000fe400000e0000 */
[----:B------:R-:W-:Y:S07]  /*5580*/  @P0 R2UR UR5, R4 ;  /* 0x00000000040502ca */ /* 0x000fee00000e0000 */
[----:B------:R-:W-:Y:S02]  /*5590*/  @UP1 UMOV UR7, UR4 ;  /* 0x0000000400071c82 */ /* 0x000fe40008000000 */
[----:B------:R-:W-:Y:S02]  /*55a0*/  IMAD.U32 R100, RZ, RZ, UR7 ;  /* 0x00000007ff647e24 */ /* 0x000fe4000f8e00ff */
[----:B------:R-:W-:Y:S02]  /*55b0*/  @UP1 UMOV UR38, UR6 ;  /* 0x0000000600261c82 */ /* 0x000fe40008000000 */
[----:B------:R-:W-:Y:S01]  /*55c0*/  @UP1 UMOV UR37, UR5 ;  /* 0x0000000500251c82 */ /* 0x000fe20008000000 */
[----:B-1----:R-:W-:Y:S05]  /*55d0*/  BRA.U !UP0, `(.L_x_88) ;  /* 0x0000000108cc7547 */ /* 0x002fea000b800000 */
[----:B------:R-:W1:Y:S01]  /*55e0*/  LDCU UR12, c[0x0][0xb20] ;  /* 0x00016400ff0c77ac */ /* 0x000e620008000800 */
[----:B------:R-:W-:Y:S02]  /*55f0*/  UIMAD.WIDE.U32 UR4, UR62, UR59, URZ ;  /* 0x0000003b3e0472a5 */ /* 0x000fe4000f8e00ff */
[----:B------:R-:W-:Y:S02]  /*5600*/  UIMAD.WIDE.U32 UR6, UR63, UR56, URZ ;  /* 0x000000383f0672a5 */ /* 0x000fe4000f8e00ff */
[----:B------:R-:W-:Y:S02]  /*5610*/  UISETP.NE.AND UP0, UPT, UR58, 0x1, UPT ;  /* 0x000000013a00788c */ /* 0x000fe4000bf05270 */
[----:B------:R-:W-:Y:S02]  /*5620*/  UIMAD.WIDE.U32 UR8, UR37, UR59, URZ ;  /* 0x0000003b250872a5 */ /* 0x000fe4000f8e00ff */
[----:B------:R-:W-:Y:S02]  /*5630*/  UIMAD.WIDE.U32 UR10, UR38, UR56, URZ ;  /* 0x00000038260a72a5 */ /* 0x000fe4000f8e00ff */
[----:B------:R-:W-:Y:S02]  /*5640*/  UISETP.NE.AND UP1, UPT, UR43, 0x1, UPT ;  /* 0x000000012b00788c */ /* 0x000fe4000bf25270 */
[----:B------:R-:W-:Y:S01]  /*5650*/  UISETP.NE.AND UP2, UPT, UR42, 0x1, UPT ;  /* 0x000000012a00788c */ /* 0x000fe2000bf45270 */
[----:B------:R-:W-:Y:S02]  /*5660*/  UMOV UR4, UR5 ;  /* 0x0000000500047c82 */ /* 0x000fe40008000000 */
[----:B-1----:R-:W-:Y:S03]  /*5670*/  USHF.R.U32.HI UR5, URZ, UR12, UR4 ;  /* 0x0000000cff057299 */ /* 0x002fe60008011604 */
[----:B------:R-:W-:Y:S02]  /*5680*/  UMOV UR4, UR7 ;  /* 0x0000000700047c82 */ /* 0x000fe40008000000 */
[----:B------:R-:W-:Y:S02]  /*5690*/  USHF.R.U32.HI UR7, URZ, UR57, UR4 ;  /* 0x00000039ff077299 */ /* 0x000fe40008011604 */
[----:B------:R-:W-:Y:S02]  /*56a0*/  USEL UR4, UR62, UR5, !UP0 ;  /* 0x000000053e047287 */ /* 0x000fe4000c000000 */
[----:B------:R-:W-:Y:S01]  /*56b0*/  USEL UR7, UR63, UR7, !UP1 ;  /* 0x000000073f077287 */ /* 0x000fe2000c800000 */
[----:B------:R-:W-:Y:S01]  /*56c0*/  UMOV UR5, UR9 ;  /* 0x0000000900057c82 */ /* 0x000fe20008000000 */
[----:B------:R-:W-:Y:S02]  /*56d0*/  UIMAD.WIDE.U32 UR8, UR4, UR40, URZ ;  /* 0x00000028040872a5 */ /* 0x000fe4000f8e00ff */
[----:B------:R-:W-:Y:S03]  /*56e0*/  USHF.R.U32.HI UR6, URZ, UR12, UR5 ;  /* 0x0000000cff067299 */ /* 0x000fe60008011605 */
[----:B------:R-:W-:Y:S01]  /*56f0*/  UMOV UR5, UR11 ;  /* 0x0000000b00057c82 */ /* 0x000fe20008000000 */
[----:B------:R-:W-:Y:S02]  /*5700*/  UIMAD.WIDE.U32 UR10, UR7, UR40, URZ ;  /* 0x00000028070a72a5 */ /* 0x000fe4000f8e00ff */
[----:B------:R-:W-:Y:S02]  /*5710*/  USHF.R.U32.HI UR12, URZ, UR57, UR5 ;  /* 0x00000039ff0c7299 */ /* 0x000fe40008011605 */
[----:B------:R-:W-:Y:S01]  /*5720*/  USEL UR6, UR37, UR6, !UP0 ;  /* 0x0000000625067287 */ /* 0x000fe2000c000000 */
[----:B------:R-:W-:Y:S02]  /*5730*/  UMOV UR5, UR9 ;  /* 0x0000000900057c82 */ /* 0x000fe40008000000 */
[----:B------:R-:W-:Y:S01]  /*5740*/  UMOV UR10, UR11 ;  /* 0x0000000b000a7c82 */ /* 0x000fe20008000000 */
[----:B------:R-:W-:Y:S02]  /*5750*/  @UP2 USHF.R.U32.HI UR4, URZ, UR41, UR5 ;  /* 0x00000029ff042299 */ /* 0x000fe40008011605 */
[----:B------:R-:W-:Y:S02]  /*5760*/  @UP2 USHF.R.U32.HI UR7, URZ, UR41, UR10 ;  /* 0x00000029ff072299 */ /* 0x000fe4000801160a */
[----:B------:R-:W-:Y:S02]  /*5770*/  UIMAD UR4, UR42, UR4, URZ ;  /* 0x000000042a0472a4 */ /* 0x000fe4000f8e02ff */
[----:B------:R-:W-:Y:S02]  /*5780*/  UIMAD.WIDE.U32 UR10, UR6, UR40, URZ ;  /* 0x00000028060a72a5 */ /* 0x000fe4000f8e00ff */
[----:B------:R-:W-:Y:S02]  /*5790*/  USEL UR5, UR38, UR12, !UP1 ;  /* 0x0000000c26057287 */ /* 0x000fe4000c800000 */
[----:B------:R-:W-:Y:S02]  /*57a0*/  UIMAD UR8, UR42, UR7, URZ ;  /* 0x000000072a0872a4 */ /* 0x000fe4000f8e02ff */
[----:B------:R-:W-:Y:S03]  /*57b0*/  UISETP.GE.AND UP0, UPT, UR6, UR4, UPT ;  /* 0x000000040600728c */ /* 0x000fe6000bf06270 */
[----:B------:R-:W-:Y:S01]  /*57c0*/  UMOV UR4, UR11 ;  /* 0x0000000b00047c82 */ /* 0x000fe20008000000 */
[----:B------:R-:W-:Y:S02]  /*57d0*/  UISETP.GE.OR UP0, UPT, UR5, UR8, UP0 ;  /* 0x000000080500728c */ /* 0x000fe40008706670 */
[----:B------:R-:W-:Y:S02]  /*57e0*/  USHF.R.U32.HI UR4, URZ, UR41, UR4 ;  /* 0x00000029ff047299 */ /* 0x000fe40008011604 */
[----:B------:R-:W-:Y:S02]  /*57f0*/  UIMAD.WIDE.U32 UR8, UR5, UR40, URZ ;  /* 0x00000028050872a5 */ /* 0x000fe4000f8e00ff */
[----:B------:R-:W-:Y:S02]  /*5800*/  USEL UR11, UR6, UR4, !UP2 ;  /* 0x00000004060b7287 */ /* 0x000fe4000d000000 */
[----:B------:R-:W-:Y:S02]  /*5810*/  UIADD3 UR8, UPT, UPT, -UR5, URZ, URZ ;  /* 0x000000ff05087290 */ /* 0x000fe4000fffe1ff */
[----:B------:R-:W-:Y:S01]  /*5820*/  UIADD3 UR10, UPT, UPT, -UR11, URZ, URZ ;  /* 0x000000ff0b0a7290 */ /* 0x000fe2000fffe1ff */
[----:B------:R-:W-:Y:S01]  /*5830*/  @!UP0 UMOV UR4, UR9 ;  /* 0x0000000900048c82 */ /* 0x000fe20008000000 */
[----:B------:R-:W-:Y:S02]  /*5840*/  UIADD3 UR9, UPT, UPT, -UR6, URZ, URZ ;  /* 0x000000ff06097290 */ /* 0x000fe4000fffe1ff */
[----:B------:R-:W-:Y:S02]  /*5850*/  @!UP0 USHF.R.U32.HI UR4, URZ, UR41, UR4 ;  /* 0x00000029ff048299 */ /* 0x000fe40008011604 */
[----:B------:R-:W-:Y:S02]  /*5860*/  UIMAD UR10, UR42, UR10, UR6 ;  /* 0x0000000a2a0a72a4 */ /* 0x000fe4000f8e0206 */
[----:B------:R-:W-:Y:S04]  /*5870*/  @!UP0 USEL UR4, UR5, UR4, !UP2 ;  /* 0x0000000405048287 */ /* 0x000fe8000d000000 */
[----:B------:R-:W-:Y:S02]  /*5880*/  @!UP0 UIMAD UR10, UR7, UR10, UR4 ;  /* 0x0000000a070a82a4 */ /* 0x000fe4000f8e0204 */
[----:B------:R-:W-:Y:S02]  /*5890*/  @!UP0 UIADD3 UR11, UPT, UPT, UR11, -UR4, URZ ;  /* 0x800000040b0b8290 */ /* 0x000fe4000fffe0ff */
[----:B------:R-:W-:Y:S02]  /*58a0*/  UIMAD UR7, UR43, UR8, UR38 ;  /* 0x000000082b0772a4 */ /* 0x000fe4000f8e0226 */
[----:B------:R-:W-:Y:S02]  /*58b0*/  @!UP0 UIMAD UR6, UR11, UR42, UR5 ;  /* 0x0000002a0b0682a4 */ /* 0x000fe4000f8e0205 */
[----:B------:R-:W-:Y:S01]  /*58c0*/  UIMAD UR4, UR58, UR9, UR37 ;  /* 0x000000093a0472a4 */ /* 0x000fe2000f8e0225 */
[----:B------:R-:W-:Y:S02]  /*58d0*/  @!UP0 UMOV UR5, UR10 ;  /* 0x0000000a00058c82 */ /* 0x000fe40008000000 */
[----:B------:R-:W-:Y:S02]  /*58e0*/  UIMAD UR38, UR5, UR43, UR7 ;  /* 0x0000002b052672a4 */ /* 0x000fe4000f8e0207 */
[----:B------:R-:W-:Y:S11]  /*58f0*/  UIMAD UR37, UR6, UR58, UR4 ;  /* 0x0000003a062572a4 */ /* 0x000ff6000f8e0204 */
[----:B------:R-:W-:Y:S01]  /*5900*/  @!UPT UIADD3 URZ, UPT, UPT, URZ, URZ, URZ ;  /* 0x000000fffffff290 */ /* 0x000fe2000fffe0ff */
.L_x_88:
[----:B------:R-:W-:Y:S01]  /*5910*/  UISETP.NE.AND UP0, UPT, UR39, 0x1, UPT ;  /* 0x000000012700788c */ /* 0x000fe2000bf05270 */
[----:B------:R-:W-:Y:S01]  /*5920*/  R2UR UR11, R101 ;  /* 0x00000000650b72ca */ /* 0x000fe200000e0000 */
[----:B------:R-:W-:Y:S01]  /*5930*/  USHF.L.U32 UR50, UR25, 0x7, URZ ;  /* 0x0000000719327899 */ /* 0x000fe200080006ff */
[----:B------:R-:W-:Y:S01]  /*5940*/  IADD3 R90, PT, PT, R90, 0x1, RZ ;  /* 0x000000015a5a7810 */ /* 0x000fe20007ffe0ff */
[----:B------:R-:W-:Y:S07]  /*5950*/  USHF.L.U32 UR49, UR26, 0x6, URZ ;  /* 0x000000061a317899 */ /* 0x000fee00080006ff */
[----:B------:R-:W1:Y:S01]  /*5960*/  @!UP0 LDCU.128 UR12, c[0x0][0xb10] ;  /* 0x00016200ff0c87ac */ /* 0x000e620008000c00 */
[----:B------:R-:W2:Y:S01]  /*5970*/  @!UP0 LDCU UR5, c[0x0][0xb0c] ;  /* 0x00016180ff0587ac */ /* 0x000ea20008000800 */
[----:B------:R-:W3:Y:S01]  /*5980*/  @!UP0 LDCU UR10, c[0x0][0xb20] ;  /* 0x00016400ff0a87ac */ /* 0x000ee20008000800 */
[----:B-1----:R-:W-:Y:S02]  /*5990*/  UIMAD.WIDE.U32 UR8, UR38, UR12, URZ ;  /* 0x0000000c260872a5 */ /* 0x002fe4000f8e00ff */
[----:B------:R-:W-:Y:S02]  /*59a0*/  UIMAD.WIDE.U32 UR6, UR37, UR15, URZ ;  /* 0x0000000f250672a5 */ /* 0x000fe4000f8e00ff */
[----:B------:R-:W-:Y:S03]  /*59b0*/  @!UP0 UISETP.NE.AND UP1, UPT, UR14, 0x1, UPT ;  /* 0x000000010e00888c */ /* 0x000fe6000bf25270 */
[----:B------:R-:W-:Y:S01]  /*59c0*/  @!UP0 UMOV UR4, UR9 ;  /* 0x0000000900048c82 */ /* 0x000fe20008000000 */
[----:B--2---:R-:W-:Y:S02]  /*59d0*/  @!UP0 UISETP.NE.AND UP2, UPT, UR5, 0x1, UPT ;  /* 0x000000010500888c */ /* 0x004fe4000bf45270 */
[----:B------:R-:W-:Y:S01]  /*59e0*/  @!UP0 USHF.R.U32.HI UR4, URZ, UR13, UR4 ;  /* 0x0000000dff048299 */ /* 0x000fe20008011604 */
[----:B------:R-:W-:Y:S02]  /*59f0*/  @!UP0 UMOV UR6, UR7 ;  /* 0x0000000700068c82 */ /* 0x000fe40008000000 */
[----:B---3--:R-:W-:Y:S02]  /*5a00*/  @!UP0 USHF.R.U32.HI UR6, URZ, UR10, UR6 ;  /* 0x0000000aff068299 */ /* 0x008fe40008011606 */
[----:B------:R-:W-:Y:S02]  /*5a10*/  @!UP0 USEL UR7, UR38, UR4, !UP2 ;  /* 0x0000000426078287 */ /* 0x000fe4000d000000 */
[----:B------:R-:W-:Y:S04]  /*5a20*/  @!UP0 USEL UR6, UR37, UR6, !UP1 ;  /* 0x0000000625068287 */ /* 0x000fe8000c800000 */
[----:B------:R-:W-:Y:S02]  /*5a30*/  @!UP0 UIADD3 UR4, UPT, UPT, -UR7, UR6, URZ ;  /* 0x0000000607048290 */ /* 0x000fe4000fffe1ff */
[----:B------:R-:W-:Y:S02]  /*5a40*/  @!UP0 UIADD3 UR6, UPT, UPT, UR7, -UR6, URZ ;  /* 0x8000000607068290 */ /* 0x000fe4000fffe0ff */
[----:B------:R-:W-:Y:S02]  /*5a50*/  @!UP0 UIMAD UR38, UR4, UR5, UR38 ;  /* 0x00000005042682a4 */ /* 0x000fe4000f8e0226 */
[----:B------:R-:W-:Y:S02]  /*5a60*/  @!UP0 UIMAD UR37, UR6, UR14, UR37 ;  /* 0x0000000e062582a4 */ /* 0x000fe4000f8e0225 */
[----:B------:R-:W-:Y:S09]  /*5a70*/  ULOP3.LUT UP0, URZ, UR11, 0x1b0, URZ, 0xc0, !UPT ;  /* 0x000001b00bff7892 */ /* 0x000ff2000f80c0ff */
[----:B------:R-:W-:Y:S05]  /*5a80*/  BRA.U !UP0, `(.L_x_89) ;  /* 0x00000001087c7547 */ /* 0x000fea000b800000 */
[----:B------:R-:W1:Y:S01]  /*5a90*/  LDCU.64 UR8, c[0x4][0x80] ;  /* 0x01001000ff0877ac */ /* 0x000e620008000a00 */
[----:B------:R-:W-:Y:S01]  /*5aa0*/  MOV R2, 0x0 ;  /* 0x0000000000027802 */ /* 0x000fe20000000f00 */
[----:B------:R-:W-:Y:S02]  /*5ab0*/  HFMA2 R12, -RZ, RZ, 0, 5.9604644775390625e-08 ;  /* 0x00000001ff0c7431 */ /* 0x000fe400000001ff */
[----:B------:R-:W-:Y:S01]  /*5ac0*/  IMAD.MOV.U32 R8, RZ, RZ, 0x70 ;  /* 0x00000070ff087424 */ /* 0x000fe200078e00ff */
[----:B------:R2:W3:Y:S01]  /*5ad0*/  LDC.64 R14, c[0x4][R2] ;  /* 0x01000000020e7b82 */ /* 0x0004e20000000a00 */
[----:B------:R-:W4:Y:S01]  /*5ae0*/  LDCU.64 UR6, c[0x4][0x88] ;  /* 0x01001100ff0677ac */ /* 0x000f220008000a00 */
[----:B------:R-:W-:Y:S01]  /*5af0*/  IMAD.MOV.U32 R13, RZ, RZ, RZ ;  /* 0x000000ffff0d7224 */ /* 0x000fe200078e00ff */
[----:B------:R-:W2:Y:S01]  /*5b00*/  LDCU.64 UR4, c[0x4][0x8] ;  /* 0x01000100ff0477ac */ /* 0x000ea20008000a00 */
[----:B-1----:R-:W-:Y:S01]  /*5b10*/  MOV R5, UR9 ;  /* 0x0000000900057c02 */ /* 0x002fe20008000f00 */
[----:B------:R-:W-:Y:S01]  /*5b20*/  IMAD.U32 R4, RZ, RZ, UR8 ;  /* 0x00000008ff047e24 */ /* 0x000fe2000f8e00ff */
[----:B----4-:R-:W-:Y:S01]  /*5b30*/  MOV R7, UR7 ;  /* 0x0000000700077c02 */ /* 0x010fe20008000f00 */
[----:B------:R-:W-:Y:S01]  /*5b40*/  IMAD.U32 R6, RZ, RZ, UR6 ;  /* 0x00000006ff067e24 */ /* 0x000fe2000f8e00ff */
[----:B--2---:R-:W-:Y:S01]  /*5b50*/  MOV R11, UR5 ;  /* 0x00000005000b7c02 */ /* 0x004fe20008000f00 */
[----:B------:R-:W-:Y:S02]  /*5b60*/  IMAD.U32 R10, RZ, RZ, UR4 ;  /* 0x00000004ff0a7e24 */ /* 0x000fe4000f8e00ff */
[----:B------:R-:W-:Y:S07]  /*5b70*/  LEPC R20, `(.L_x_90) ;  /* 0x000000001014794e */ /* 0x000fee0000000000 */
[----:B---3-5:R-:W-:Y:S05]  /*5b80*/  CALL.ABS.NOINC R14 ;  /* 0x000000000e007343 */ /* 0x028fea0003c00000 */
.L_x_90:
[----:B------:R-:W1:Y:S01]  /*5b90*/  LDCU.64 UR8, c[0x4][0x80] ;  /* 0x01001000ff0877ac */ /* 0x000e620008000a00 */
[----:B------:R-:W2:Y:S01]  /*5ba0*/  LDC.64 R2, c[0x4][R2] ;  /* 0x0100000002027b82 */ /* 0x000ea20000000a00 */
[----:B------:R-:W-:Y:S02]  /*5bb0*/  HFMA2 R12, -RZ, RZ, 0, 5.9604644775390625e-08 ;  /* 0x00000001ff0c7431 */ /* 0x000fe400000001ff */
[----:B------:R-:W-:Y:S02]  /*5bc0*/  IMAD.MOV.U32 R8, RZ, RZ, 0x70 ;  /* 0x00000070ff087424 */ /* 0x000fe400078e00ff */
[----:B------:R-:W-:Y:S01]  /*5bd0*/  IMAD.MOV.U32 R13, RZ, RZ, RZ ;  /* 0x000000ffff0d7224 */ /* 0x000fe200078e00ff */
[----:B------:R-:W3:Y:S01]  /*5be0*/  LDCU.64 UR6, c[0x4][0x88] ;  /* 0x01001100ff0677ac */ /* 0x000ee20008000a00 */
[----:B------:R-:W4:Y:S01]  /*5bf0*/  LDCU.64 UR4, c[0x4][0x8] ;  /* 0x01000100ff0477ac */ /* 0x000f220008000a00 */
[----:B-1----:R-:W-:Y:S02]  /*5c00*/  MOV R4, UR8 ;  /* 0x0000000800047c02 */ /* 0x002fe40008000f00 */
[----:B------:R-:W-:Y:S02]  /*5c10*/  MOV R5, UR9 ;  /* 0x0000000900057c02 */ /* 0x000fe40008000f00 */
[----:B---3--:R-:W-:Y:S01]  /*5c20*/  MOV R7, UR7 ;  /* 0x0000000700077c02 */ /* 0x008fe20008000f00 */
[----:B------:R-:W-:Y:S01]  /*5c30*/  IMAD.U32 R6, RZ, RZ, UR6 ;  /* 0x00000006ff067e24 */ /* 0x000fe2000f8e00ff */
[----:B----4-:R-:W-:Y:S01]  /*5c40*/  MOV R11, UR5 ;  /* 0x00000005000b7c02 */ /* 0x010fe20008000f00 */
[----:B------:R-:W-:Y:S02]  /*5c50*/  IMAD.U32 R10, RZ, RZ, UR4 ;  /* 0x00000004ff0a7e24 */ /* 0x000fe4000f8e00ff */
[----:B------:R-:W-:Y:S07]  /*5c60*/  LEPC R20, `(.L_x_89) ;  /* 0x000000001014794e */ /* 0x000fee0000000000 */
[----:B--2---:R-:W-:Y:S05]  /*5c70*/  CALL.ABS.NOINC R2 ;  /* 0x0000000002007343 */ /* 0x004fea0003c00000 */
.L_x_89:
[----:B------:R-:W-:Y:S02]  /*5c80*/  R2UR UR6, R88 ;  /* 0x00000000580672ca */ /* 0x000fe400000e0000 */
[----:B------:R-:W-:Y:S02]  /*5c90*/  R2UR UR5, R99 ;  /* 0x00000000630572ca */ /* 0x000fe400000e0000 */
[----:B------:R-:W-:Y:S02]  /*5ca0*/  R2UR UR4, R98 ;  /* 0x00000000620472ca */ /* 0x000fe400000e0000 */
[----:B------:R-:W-:Y:S02]  /*5cb0*/  ISETP.NE.U32.AND P4, PT, R78, RZ, PT ;  /* 0x000000ff4e00720c */ /* 0x000fe40003f85070 */
[----:B------:R-:W-:Y:S02]  /*5cc0*/  ISETP.NE.U32.AND P2, PT, RZ, UR60, PT ;  /* 0x0000003cff007c0c */ /* 0x000fe4000bf45070 */
[----:B------:R-:W-:Y:S02]  /*5cd0*/  ISETP.NE.AND.EX P4, PT, R79, RZ, PT, P4 ;  /* 0x000000ff4f00720c */ /* 0x000fe40003f85340 */
[----:B------:R-:W-:Y:S01]  /*5ce0*/  ISETP.NE.AND.EX P2, PT, RZ, UR61, PT, P2 ;  /* 0x0000003dff007c0c */ /* 0x000fe2000bf45320 */
[----:B------:R-:W-:Y:S02]  /*5cf0*/  UISETP.NE.AND UP2, UPT, UR6, URZ, UPT ;  /* 0x000000ff0600728c */ /* 0x000fe4000bf45270 */
[----:B------:R-:W-:Y:S04]  /*5d00*/  UISETP.NE.U32.AND UP0, UPT, UR5, URZ, UPT ;  /* 0x000000ff0500728c */ /* 0x000fe8000bf05070 */
[----:B------:R-:W-:Y:S01]  /*5d10*/  UISETP.NE.AND.EX UP1, UPT, UR4, URZ, UPT, UP0 ;  /* 0x000000ff0400728c */ /* 0x000fe2000bf25300 */
[----:B------:R-:W-:Y:S01]  /*5d20*/  PLOP3.LUT P1, PT, PT, PT, UP2, 0x80, 0x8 ;  /* 0x000000000008781c */ /* 0x000fe20003f2f028 */
[----:B------:R-:W-:Y:S03]  /*5d30*/  UPLOP3.LUT UP0, UPT, UPT, UPT, UPT, 0x40, 0x4 ;  /* 0x000000000004789c */ /* 0x000fe60003f0e870 */
[----:B------:R-:W-:Y:S06]  /*5d40*/  @UP2 UPLOP3.LUT UP0, UPT, UPT, UPT, UP1, 0x80, 0x8 ;  /* 0x000000000008289c */ /* 0x000fec0003f0f010 */
[----:B------:R-:W-:Y:S01]  /*5d50*/  PLOP3.LUT P0, PT, PT, PT, UP0, 0x80, 0x8 ;  /* 0x000000000008781c */ /* 0x000fe20003f0f008 */
[----:B------:R-:W-:Y:S01]  /*5d60*/  @!UPT UIADD3 URZ, UPT, UPT, URZ, URZ, URZ ;  /* 0x000000fffffff290 */ /* 0x000fe2000fffe0ff */
[----:B------:R-:W-:Y:S11]  /*5d70*/  BRA.U !UP1, `(.L_x_91) ;  /* 0x0000000109407547 */ /* 0x000ff6000b800000 */
[----:B------:R-:W-:Y:S01]  /*5d80*/  UISETP.NE.U32.AND UP0, UPT, UR60, URZ, UPT ;  /* 0x000000ff3c00728c */ /* 0x000fe2000bf05070 */
[----:B------:R-:W-:Y:S01]  /*5d90*/  R2UR UR6, R99 ;  /* 0x00000000630672ca */ /* 0x000fe200000e0000 */
[----:B------:R-:W1:Y:S01]  /*5da0*/  LDCU.64 UR8, c[0x0][0x358] ;  /* 0x00006b00ff0877ac */ /* 0x000e620008000a00 */
[----:B------:R-:W-:Y:S02]  /*5db0*/  HFMA2 R84, -RZ, RZ, 0, 5.9604644775390625e-08 ;  /* 0x00000001ff547431 */ /* 0x000fe400000001ff */
[----:B------:R-:W-:Y:S01]  /*5dc0*/  IMAD.MOV.U32 R0, RZ, RZ, 0x1 ;  /* 0x00000001ff007424 */ /* 0x000fe200078e00ff */
[----:B------:R-:W-:Y:S06]  /*5dd0*/  UISETP.NE.AND.EX UP0, UPT, UR61, URZ, UPT, UP0 ;  /* 0x000000ff3d00728c */ /* 0x000fec000bf05300 */
[----:B------:R-:W-:Y:S05]  /*5de0*/  PLOP3.LUT P3, PT, PT, PT, UP0, 0x80, 0x8 ;  /* 0x000000000008781c */ /* 0x000fea0003f6f008 */
[----:B------:R-:W2:Y:S01]  /*5df0*/  @UP0 LDCU.64 UR4, c[0x0][0x888] ;  /* 0x00011100ff0407ac */ /* 0x000ea20008000a00 */
[----:B------:R-:W-:Y:S07]  /*5e00*/  @UP0 UIMAD UR6, UR36, UR6, URZ ;  /* 0x00000006240602a4 */ /* 0x000fee000f8e02ff */
[----:B------:R-:W-:Y:S01]  /*5e10*/  @!P3 PRMT R84, R0, 0x7610, R84 ;  /* 0x000076100054b816 */ /* 0x000fe20000000054 */
[----:B--2---:R-:W-:Y:S06]  /*5e20*/  @UP0 UIMAD.WIDE UR4, UR6, 0x4, UR4 ;  /* 0x00000004060408a5 */ /* 0x004fec000f8e0204 */
[----:B------:R-:W-:Y:S02]  /*5e30*/  IMAD.U32 R2, RZ, RZ, UR4 ;  /* 0x00000004ff027e24 */ /* 0x000fe4000f8e00ff */
[----:B------:R-:W-:Y:S03]  /*5e40*/  IMAD.U32 R3, RZ, RZ, UR5 ;  /* 0x00000005ff037e24 */ /* 0x000fe6000f8e00ff */
[----:B------:R-:W2:Y:S02]  /*5e50*/  @!UP0 LDCU UR4, c[0x0][0x880] ;  /* 0x00011000ff0487ac */ /* 0x000ea40008000800 */
[----:B-1---5:R1:W5:Y:S02]  /*5e60*/  @P3 LDG.E R41, desc[UR8][R2.64] ;  /* 0x0000000802293981 */ /* 0x022364000c1e1900 */
[----:B-12---:R-:W-:Y:S02]  /*5e70*/  @!P3 MOV R41, UR4 ;  /* 0x000000040029bc02 */ /* 0x006fe40008000f00 */
.L_x_91:
[----:B------:R-:W-:Y:S05]  /*5e80*/  @!P4 BRA `(.L_x_92) ;  /* 0x000000000024c947 */ /* 0x000fea0003800000 */
[----:B------:R-:W-:Y:S01]  /*5e90*/  ISETP.NE.U32.AND P3, PT, R76, RZ, PT ;  /* 0x000000ff4c00720c */ /* 0x000fe20003f65070 */
[----:B------:R-:W1:Y:S03]  /*5ea0*/  LDCU.64 UR4, c[0x0][0x358] ;  /* 0x00006b00ff0477ac */ /* 0x000e660008000a00 */
[----:B------:R-:W-:Y:S11]  /*5eb0*/  ISETP.NE.AND.EX P3, PT, R77, RZ, PT, P3 ;  /* 0x000000ff4d00720c */ /* 0x000ff60003f65330 */
[----:B------:R-:W-:Y:S02]  /*5ec0*/  @!UPT UIADD3 URZ, UPT, UPT, URZ, URZ, URZ ;  /* 0x000000fffffff290 */ /* 0x000fe4000fffe0ff */
[----:B------:R-:W2:Y:S01]  /*5ed0*/  @P3 LDC.64 R2, c[0x0][0x8a8] ;  /* 0x00022a00ff023b82 */ /* 0x000ea20000000a00 */
[----:B------:R-:W-:Y:S04]  /*5ee0*/  @P3 IMAD R0, R78, UR36, RZ ;  /* 0x000000244e003c24 */ /* 0x000fe8000f8e02ff */
[----:B--2---:R-:W-:Y:S05]  /*5ef0*/  @P3 IMAD.WIDE R2, R0, 0x4, R2 ;  /* 0x0000000400023825 */ /* 0x004fea00078e0202 */
[----:B-1---5:R1:W5:Y:S02]  /*5f00*/  @P3 LDG.E R38, desc[UR4][R2.64] ;  /* 0x0000000402263981 */ /* 0x022364000c1e1900 */
[----:B-1----:R-:W2:Y:S02]  /*5f10*/  @!P3 LDC R38, c[0x0][0x8a0] ;  /* 0x00022800ff26bb82 */ /* 0x002ea40000000800 */
.L_x_92:
[----:B-----5:R-:W-:Y:S01]  /*5f20*/  FSETP.NEU.AND P3, PT, R41, RZ, PT ;  /* 0x000000ff2900720b */ /* 0x020fe20003f6d000 */
[----:B------:R-:W-:Y:S01]  /*5f30*/  ULOP3.LUT UR4, UR55, 0x1, URZ, 0x3c, !UPT ;  /* 0x0000000137047892 */ /* 0x000fe2000f8e3cff */
[----:B------:R-:W-:Y:S01]  /*5f40*/  SEL R5, RZ, 0xffffffff, P2 ;  /* 0xffffffffff057807 */ /* 0x000fe20001000000 */
[----:B------:R-:W-:Y:S01]  /*5f50*/  IMAD.U32 R109, RZ, RZ, UR46 ;  /* 0x0000002eff6d7e24 */ /* 0x000fe2000f8e00ff */
[----:B------:R-:W-:Y:S01]  /*5f60*/  @P1 LOP3.LUT P2, RZ, R84, 0xff, RZ, 0xc0, !PT ;  /* 0x000000ff54ff1812 */ /* 0x000fe2000784c0ff */
[----:B------:R-:W-:Y:S01]  /*5f70*/  IMAD.SHL.U32 R81, R92, 0x10, RZ ;  /* 0x000000105c517824 */ /* 0x000fe200078e00ff */
[----:B------:R-:W-:Y:S01]  /*5f80*/  @P1 SEL R2, RZ, 0xffffffff, P3 ;  /* 0xffffffffff021807 */ /* 0x000fe20001800000 */
[----:B------:R-:W-:Y:S01]  /*5f90*/  IMAD.U32 R112, RZ, RZ, UR4 ;  /* 0x00000004ff707e24 */ /* 0x000fe2000f8e00ff */
[----:B------:R-:W-:Y:S01]  /*5fa0*/  LEA R108, R36, UR47, 0x3 ;  /* 0x0000002f246c7c11 */ /* 0x000fe2000f8e18ff */
[----:B------:R-:W-:Y:S01]  /*5fb0*/  IMAD.SHL.U32 R109, R109, 0x2000, RZ ;  /* 0x000020006d6d7824 */ /* 0x000fe200078e00ff */
[----:B------:R-:W-:Y:S01]  /*5fc0*/  @P0 SEL R2, R5, R2, !P2 ;  /* 0x0000000205020207 */ /* 0x000fe20005000000 */
[----:B------:R-:W-:Y:S01]  /*5fd0*/  IMAD.SHL.U32 R80, R91, 0x10, RZ ;  /* 0x000000105b507824 */ /* 0x000fe200078e00ff */
[----:B------:R-:W-:Y:S01]  /*5fe0*/  SHF.L.U32 R3, R94, 0x1f, RZ ;  /* 0x0000001f5e037819 */ /* 0x000fe200000006ff */
[----:B------:R-:W-:Y:S01]  /*5ff0*/  IMAD.IADD R83, R96, 0x1, R109 ;  /* 0x0000000160537824 */ /* 0x000fe200078e026d */
[----:B------:R-:W-:Y:S01]  /*6000*/  @P1 LOP3.LUT R2, R2, 0x1, RZ, 0xc0, !PT ;  /* 0x0000000102021812 */ /* 0x000fe200078ec0ff */
[----:B------:R-:W-:Y:S01]  /*6010*/  BSSY B1, `(.L_x_93) ;  /* 0x0000039000017945 */ /* 0x000fe20003800000 */
[----:B------:R-:W-:Y:S01]  /*6020*/  PLOP3.LUT P2, PT, PT, PT, UP1, 0x80, 0x8 ;  /* 0x000000000008781c */ /* 0x000fe20003f4f018 */
[----:B------:R-:W-:Y:S01]  /*6030*/  IMAD.IADD R82, R83, 0x1, R81 ;  /* 0x0000000153527824 */ /* 0x000fe200078e0251 */
[----:B------:R-:W-:Y:S01]  /*6040*/  ISETP.NE.U32.OR P5, PT, R2, 0x1, !P1 ;  /* 0x000000010200780c */ /* 0x000fe20004fa5470 */
[----:B------:R-:W-:Y:S01]  /*6050*/  IMAD.U32 R2, RZ, RZ, UR46 ;  /* 0x0000002eff027e24 */ /* 0x000fe2000f8e00ff */
[----:B------:R-:W-:Y:S01]  /*6060*/  LOP3.LUT P4, R89, R84, 0xff, RZ, 0xc0, !PT ;  /* 0x000000ff54597812 */ /* 0x000fe2000788c0ff */
[----:B------:R-:W-:Y:S01]  /*6070*/  IMAD.MOV.U32 R110, RZ, RZ, 0x1 ;  /* 0x00000001ff6e7424 */ /* 0x000fe200078e00ff */
[----:B------:R-:W-:Y:S01]  /*6080*/  P2R R103, PR, RZ, 0x20 ;  /* 0x00000020ff677803 */ /* 0x000fe20000000000 */
[----:B------:R-:W-:Y:S01]  /*6090*/  IMAD R39, R36, 0x40, R37 ;  /* 0x0000004024277824 */ /* 0x000fe200078e0225 */
[----:B------:R-:W-:Y:S01]  /*60a0*/  LEA R0, R2, UR47, 0x3 ;  /* 0x0000002f02007c11 */ /* 0x000fe2000f8e18ff */
[----:B------:R-:W-:Y:S01]  /*60b0*/  IMAD.U32 R111, RZ, RZ, UR46 ;  /* 0x0000002eff6f7e24 */ /* 0x000fe2000f8e00ff */
[----:B------:R-:W-:Y:S02]  /*60c0*/  SEL R2, RZ, 0xffffffff, P3 ;  /* 0xffffffffff027807 */ /* 0x000fe40001800000 */
[----:B------:R-:W-:Y:S02]  /*60d0*/  CS2R R74, SRZ ;  /* 0x00000000004a7805 */ /* 0x000fe4000001ff00 */
[----:B------:R-:W-:Y:S02]  /*60e0*/  CS2R R72, SRZ ;  /* 0x0000000000487805 */ /* 0x000fe4000001ff00 */
[----:B------:R-:W-:Y:S02]  /*60f0*/  CS2R R66, SRZ ;  /* 0x0000000000427805 */ /* 0x000fe4000001ff00 */
[----:B------:R-:W-:Y:S02]  /*6100*/  @P2 SEL R2, R5, R2, !P4 ;  /* 0x0000000205022207 */ /* 0x000fe40006000000 */
[----:B------:R-:W-:Y:S02]  /*6110*/  CS2R R64, SRZ ;  /* 0x0000000000407805 */ /* 0x000fe4000001ff00 */
[----:B------:R-:W-:Y:S02]  /*6120*/  @P5 SHF.L.U32 R7, R112, 0x1f, RZ ;  /* 0x0000001f70075819 */ /* 0x000fe400000006ff */
[----:B------:R-:W-:Y:S02]  /*6130*/  CS2R R58, SRZ ;  /* 0x00000000003a7805 */ /* 0x000fe4000001ff00 */
[----:B------:R-:W-:Y:S02]  /*6140*/  LOP3.LUT R2, R2, 0x1, RZ, 0xc0, !PT ;  /* 0x0000000102027812 */ /* 0x000fe400078ec0ff */
[----:B------:R-:W-:Y:S01]  /*6150*/  CS2R R56, SRZ ;  /* 0x0000000000387805 */ /* 0x000fe2000001ff00 */
[----:B------:R-:W1:Y:S01]  /*6160*/  @P5 SYNCS.PHASECHK.TRANS64.TRYWAIT P1, [R0+URZ+0x40], R7 ;  /* 0x00004007000055a7 */ /* 0x000e6200080211ff */
[----:B------:R-:W-:Y:S02]  /*6170*/  CS2R R50, SRZ ;  /* 0x0000000000327805 */ /* 0x000fe4000001ff00 */
[----:B------:R-:W-:Y:S02]  /*6180*/  ISETP.NE.U32.AND P2, PT, R2, 0x1, PT ;  /* 0x000000010200780c */ /* 0x000fe40003f45070 */
[----:B------:R-:W-:Y:S01]  /*6190*/  CS2R R48, SRZ ;  /* 0x0000000000307805 */ /* 0x000fe2000001ff00 */
[----:B------:R-:W-:Y:S01]  /*61a0*/  IMAD.IADD R47, R83, 0x1, R80 ;  /* 0x00000001532f7824 */ /* 0x000fe200078e0250 */
[----:B------:R-:W-:Y:S01]  /*61b0*/  P2R R113, PR, RZ, 0x4 ;  /* 0x00000004ff717803 */ /* 0x000fe20000000000 */
[----:B------:R-:W-:Y:S01]  /*61c0*/  IMAD.IADD R46, R95, 0x1, R82 ;  /* 0x000000015f2e7824 */ /* 0x000fe200078e0252 */
[----:B------:R3:W4:Y:S01]  /*61d0*/  SYNCS.PHASECHK.TRANS64.TRYWAIT P0, [R108+URZ+0xa0], R3 ;  /* 0x0000a0036c0075a7 */ /* 0x00072200080011ff */
[----:B-1----:R-:W-:Y:S01]  /*61e0*/  @P5 SEL R110, RZ, 0x1, !P1 ;  /* 0x00000001ff6e5807 */ /* 0x002fe20004800000 */
[----:B---3--:R-:W-:Y:S06]  /*61f0*/  @!P5 BRA `(.L_x_94) ;  /* 0x000000000068d947 */ /* 0x008fec0003800000 */
[----:B------:R-:W-:Y:S01]  /*6200*/  ISETP.NE.AND P1, PT, R110, RZ, PT ;  /* 0x000000ff6e00720c */ /* 0x000fe20003f25270 */
[----:B------:R-:W-:Y:S01]  /*6210*/  BSSY B0, `(.L_x_95) ;  /* 0x000000d000007945 */ /* 0x000fe20003800000 */
[----:B------:R-:W-:Y:S02]  /*6220*/  CS2R R50, SRZ ;  /* 0x0000000000327805 */ /* 0x000fe4000001ff00 */
[----:B------:R-:W-:Y:S02]  /*6230*/  CS2R R48, SRZ ;  /* 0x0000000000307805 */ /* 0x000fe4000001ff00 */
[----:B------:R-:W-:Y:S02]  /*6240*/  CS2R R58, SRZ ;  /* 0x00000000003a7805 */ /* 0x000fe4000001ff00 */
[----:B------:R-:W-:Y:S02]  /*6250*/  CS2R R56, SRZ ;  /* 0x0000000000387805 */ /* 0x000fe4000001ff00 */
[----:B------:R-:W-:Y:S02]  /*6260*/  CS2R R66, SRZ ;  /* 0x0000000000427805 */ /* 0x000fe4000001ff00 */
[----:B------:R-:W-:Y:S02]  /*6270*/  CS2R R64, SRZ ;  /* 0x0000000000407805 */ /* 0x000fe4000001ff00 */
[----:B------:R-:W-:Y:S02]  /*6280*/  CS2R R74, SRZ ;  /* 0x00000000004a7805 */ /* 0x000fe4000001ff00 */
[----:B------:R-:W-:Y:S01]  /*6290*/  CS2R R72, SRZ ;  /* 0x0000000000487805 */ /* 0x000fe2000001ff00 */
[----:B------:R-:W-:Y:S06]  /*62a0*/  @P1 BRA `(.L_x_96) ;  /* 0x00000000000c1947 */ /* 0x000fec0003800000 */
[----:B------:R-:W-:Y:S04]  /*62b0*/  SHF.L.U32 R5, R112, 0x1f, RZ ;  /* 0x0000001f70057819 */ /* 0x000fe800000006ff */
[----:B------:R-:W1:Y:S02]  /*62c0*/  SYNCS.PHASECHK.TRANS64.TRYWAIT P1, [R0+URZ+0x40], R5 ;  /* 0x00004005000075a7 */ /* 0x000e6400080211ff */
[----:B-1----:R-:W-:Y:S05]  /*62d0*/  @!P1 BRA `(.L_x_97) ;  /* 0x0000002400649947 */ /* 0x002fea0003800000 */
.L_x_96:
[----:B------:R-:W-:Y:S05]  /*62e0*/  BSYNC B0 ;  /* 0x0000000000007941 */ /* 0x000fea0003800000 */
.L_x_95:
[----:B------:R-:W-:Y:S01]  /*62f0*/  ISETP.NE.AND P1, PT, R113, RZ, PT ;  /* 0x000000ff7100720c */ /* 0x000fe20003f25270 */
[----:B------:R-:W-:Y:S04]  /*6300*/  UIADD3 UR4, UPT, UPT, UR46, 0x1, URZ ;  /* 0x000000012e047890 */ /* 0x000fe8000fffe0ff */
[----:B------:R-:W-:Y:S04]  /*6310*/  UISETP.NE.AND UP0, UPT, UR4, 0x3, UPT ;  /* 0x000000030400788c */ /* 0x000fe8000bf05270 */
[----:B------:R-:W-:Y:S02]  /*6320*/  USEL UR5, URZ, 0x1, UP0 ;  /* 0x00000001ff057887 */ /* 0x000fe40008000000 */
[----:B------:R-:W-:Y:S02]  /*6330*/  USEL UR4, UR4, URZ, UP0 ;  /* 0x000000ff04047287 */ /* 0x000fe40008000000 */
[----:B------:R3:W1:Y:S02]  /*6340*/  @P1 LDS.128 R48, [R83] ;  /* 0x0000000053301984 */ /* 0x0006640000000c00 */
[----:B------:R-:W-:Y:S02]  /*6350*/  LOP3.LUT R112, R112, UR5, RZ, 0x3c, !PT ;  /* 0x0000000570707c12 */ /* 0x000fe4000f8e3cff */
[----:B------:R3:W1:Y:S01]  /*6360*/  @P1 LDS.128 R56, [R82+0x10] ;  /* 0x0000100052381984 */ /* 0x0006620000000c00 */
[----:B------:R-:W-:Y:S03]  /*6370*/  IMAD.U32 R111, RZ, RZ, UR4 ;  /* 0x00000004ff6f7e24 */ /* 0x000fe6000f8e00ff */
[----:B------:R3:W1:Y:S04]  /*6380*/  @P1 LDS.128 R64, [R47+0x20] ;  /* 0x000020002f401984 */ /* 0x0006680000000c00 */
[----:B------:R3:W1:Y:S02]  /*6390*/  @P1 LDS.128 R72, [R46+0x10] ;  /* 0x000010002e481984 */ /* 0x0006640000000c00 */
.L_x_94:
[----:B------:R-:W-:Y:S05]  /*63a0*/  BSYNC B1 ;  /* 0x0000000000017941 */ /* 0x000fea0003800000 */
.L_x_93:
[----:B-1----:R-:W-:Y:S04]  /*63b0*/  SHF.R.U32.HI R0, RZ, 0x15, R39 ;  /* 0x00000015ff007819 */ /* 0x002fe80000011627 */
[----:B------:R-:W-:Y:S01]  /*63c0*/  LOP3.LUT P1, RZ, R0, 0x3, R85, 0x48, !PT ;  /* 0x0000000300ff7812 */ /* 0x000fe20007824855 */
[----:B------:R-:W-:Y:S01]  /*63d0*/  @!UPT UIADD3 URZ, UPT, UPT, URZ, URZ, URZ ;  /* 0x000000fffffff290 */ /* 0x000fe2000fffe0ff */
[----:B----4-:R-:W-:Y:S11]  /*63e0*/  @P0 BRA `(.L_x_98) ;  /* 0x0000000000080947 */ /* 0x010ff60003800000 */
[----:B------:R-:W1:Y:S02]  /*63f0*/  SYNCS.PHASECHK.TRANS64.TRYWAIT P0, [R108+URZ+0xa0], R3 ;  /* 0x0000a0036c0075a7 */ /* 0x000e6400080011ff */
[----:B-1----:R-:W-:Y:S05]  /*6400*/  @!P0 BRA `(.L_x_99) ;  /* 0x00000024002c8947 */ /* 0x002fea0003800000 */
.L_x_98:
[----:B------:R-:W-:Y:S05]  /*6410*/  @!P1 BRA `(.L_x_100) ;  /* 0x0000000000409947 */ /* 0x000fea0003800000 */
[----:B------:R-:W4:Y:S01]  /*6420*/  LDCU.64 UR8, c[0x4][0x70] ;  /* 0x01000e00ff0877ac */ /* 0x000f220008000a00 */
[----:B-1----:R-:W-:Y:S01]  /*6430*/  MOV R3, 0x0 ;  /* 0x0000000000037802 */ /* 0x002fe20000000f00 */
[----:B------:R-:W-:Y:S02]  /*6440*/  HFMA2 R12, -RZ, RZ, 0, 5.9604644775390625e-08 ;  /* 0x00000001ff0c7431 */ /* 0x000fe400000001ff */
[----:B------:R-:W-:Y:S02]  /*6450*/  IMAD.MOV.U32 R8, RZ, RZ, 0x192 ;  /* 0x00000192ff087424 */ /* 0x000fe400078e00ff */
[----:B------:R-:W-:Y:S01]  /*6460*/  IMAD.MOV.U32 R13, RZ, RZ, RZ ;  /* 0x000000ffff0d7224 */ /* 0x000fe200078e00ff */
[----:B------:R-:W1:Y:S01]  /*6470*/  LDCU.64 UR6, c[0x4][0x78] ;  /* 0x01000f00ff0677ac */ /* 0x000e620008000a00 */
[----:B------:R-:W2:Y:S01]  /*6480*/  LDC.64 R2, c[0x4][R3] ;  /* 0x0100000003027b82 */ /* 0x000ea20000000a00 */
[----:B------:R-:W5:Y:S01]  /*6490*/  LDCU.64 UR4, c[0x4][0x10] ;  /* 0x01000200ff0477ac */ /* 0x000f620008000a00 */
[----:B----4-:R-:W-:Y:S01]  /*64a0*/  MOV R5, UR9 ;  /* 0x0000000900057c02 */ /* 0x010fe20008000f00 */
[----:B------:R-:W-:Y:S01]  /*64b0*/  IMAD.U32 R4, RZ, RZ, UR8 ;  /* 0x00000008ff047e24 */ /* 0x000fe2000f8e00ff */
[----:B-1----:R-:W-:Y:S01]  /*64c0*/  MOV R7, UR7 ;  /* 0x0000000700077c02 */ /* 0x002fe20008000f00 */
[----:B------:R-:W-:Y:S01]  /*64d0*/  IMAD.U32 R6, RZ, RZ, UR6 ;  /* 0x00000006ff067e24 */ /* 0x000fe2000f8e00ff */
[----:B-----5:R-:W-:Y:S01]  /*64e0*/  MOV R11, UR5 ;  /* 0x00000005000b7c02 */ /* 0x020fe20008000f00 */
[----:B------:R-:W-:Y:S02]  /*64f0*/  IMAD.U32 R10, RZ, RZ, UR4 ;  /* 0x00000004ff0a7e24 */ /* 0x000fe4000f8e00ff */
[----:B------:R-:W-:Y:S07]  /*6500*/  LEPC R20, `(.L_x_100) ;  /* 0x000000001014794e */ /* 0x000fee0000000000 */
[----:B--23--:R-:W-:Y:S05]  /*6510*/  CALL.ABS.NOINC R2 ;  /* 0x0000000002007343 */ /* 0x00cfea0003c00000 */
.L_x_100:
[----:B------:R-:W-:Y:S05]  /*6520*/  WARPSYNC.ALL ;  /* 0x0000000000007948 */ /* 0x000fea0003800000 */
[----:B------:R-:W-:Y:S01]  /*6530*/  R2UR UR4, R39 ;  /* 0x00000000270472ca */ /* 0x000fe200000e0000 */
[--C-:B------:R-:W-:Y:S01]  /*6540*/  HADD2.F32 R40, -RZ, R48.reuse.H0_H0 ;  /* 0x20000030ff287230 */ /* 0x100fe20000004100 */
[----:B------:R-:W-:Y:S01]  /*6550*/  ISETP.NE.AND P0, PT, R97, RZ, PT ;  /* 0x000000ff6100720c */ /* 0x000fe20003f05270 */
[----:B------:R-:W-:Y:S01]  /*6560*/  HADD2.F32 R43, -RZ, R48.H1_H1 ;  /* 0x30000030ff2b7230 */ /* 0x000fe20000004100 */
[----:B------:R-:W-:Y:S01]  /*6570*/  BSSY.RECONVERGENT B0, `(.L_x_101) ;  /* 0x0000085000007945 */ /* 0x000fe20003800200 */
[----:B------:R-:W-:Y:S02]  /*6580*/  HADD2.F32 R42, -RZ, R49.H0_H0 ;  /* 0x20000031ff2a7230 */ /* 0x000fe40000004100 */
[----:B------:R-:W-:Y:S02]  /*6590*/  HADD2.F32 R45, -RZ, R51.H0_H0 ;  /* 0x20000033ff2d7230 */ /* 0x000fe40000004100 */
[----:B------:R-:W-:Y:S04]  /*65a0*/  HADD2.F32 R44, -RZ, R75.H1_H1 ;  /* 0x3000004bff2c7230 */ /* 0x000fe80000004100 */
[----:B------:R-:W2:Y:S02]  /*65b0*/  LDTM.x32 R4, tmem[UR4] ;  /* 0x00000004000479ee */ /* 0x000ea400082c0000 */
[C---:B--2---:R-:W-:Y:S01]  /*65c0*/  FMUL R0, R38.reuse, R4 ;  /* 0x0000000426007220 */ /* 0x044fe20000400000 */
[C---:B------:R-:W-:Y:S01]  /*65d0*/  FMUL R2, R38.reuse, R5 ;  /* 0x0000000526027220 */ /* 0x040fe20000400000 */
[C---:B-1----:R-:W-:Y:S01]  /*65e0*/  FMUL R3, R38.reuse, R6 ;  /* 0x0000000626037220 */ /* 0x042fe20000400000 */
[C---:B------:R-:W-:Y:S01]  /*65f0*/  FMUL R7, R38.reuse, R7 ;  /* 0x0000000726077220 */ /* 0x040fe20000400000 */
[C---:B------:R-:W-:Y:S01]  /*6600*/  FFMA R0, R41.reuse, R40, R0 ;  /* 0x0000002829007223 */ /* 0x040fe20000000000 */
[----:B------:R-:W-:Y:S02]  /*6610*/  HADD2.F32 R40, -RZ, R49.H1_H1 ;  /* 0x30000031ff287230 */ /* 0x000fe40000004100 */
[C---:B------:R-:W-:Y:S01]  /*6620*/  FFMA R2, R41.reuse, R43, R2 ;  /* 0x0000002b29027223 */ /* 0x040fe20000000002 */
[C---:B------:R-:W-:Y:S01]  /*6630*/  FFMA R3, R41.reuse, R42, R3 ;  /* 0x0000002a29037223 */ /* 0x040fe20000000003 */
[--C-:B------:R-:W-:Y:S02]  /*6640*/  HADD2.F32 R43, -RZ, R50.reuse.H0_H0 ;  /* 0x20000032ff2b7230 */ /* 0x100fe40000004100 */
[----:B------:R-:W-:Y:S01]  /*6650*/  FMUL R4, R38, R8 ;  /* 0x0000000826047220 */ /* 0x000fe20000400000 */
[----:B------:R-:W-:Y:S01]  /*6660*/  HADD2.F32 R42, -RZ, R50.H1_H1 ;  /* 0x30000032ff2a7230 */ /* 0x000fe20000004100 */
[----:B------:R-:W-:Y:S01]  /*6670*/  F2FP.F16.F32.PACK_AB R52, R2, R0 ;  /* 0x000000000234723e */ /* 0x000fe200000000ff */
[C---:B------:R-:W-:Y:S01]  /*6680*/  FFMA R7, R41.reuse, R40, R7 ;  /* 0x0000002829077223 */ /* 0x040fe20000000007 */
[----:B------:R-:W-:Y:S01]  /*6690*/  FFMA R4, R41, R43, R4 ;  /* 0x0000002b29047223 */ /* 0x000fe20000000004 */
[C---:B------:R-:W-:Y:S01]  /*66a0*/  FMUL R5, R38.reuse, R9 ;  /* 0x0000000926057220 */ /* 0x040fe20000400000 */
[C---:B------:R-:W-:Y:S01]  /*66b0*/  FMUL R6, R38.reuse, R10 ;  /* 0x0000000a26067220 */ /* 0x040fe20000400000 */
[----:B------:R-:W-:Y:S01]  /*66c0*/  HADD2.F32 R40, -RZ, R51.H1_H1 ;  /* 0x30000033ff287230 */ /* 0x000fe20000004100 */
[----:B------:R-:W-:Y:S01]  /*66d0*/  F2FP.F16.F32.PACK_AB R53, R7, R3 ;  /* 0x000000030735723e */ /* 0x000fe200000000ff */
[C---:B------:R-:W-:Y:S01]  /*66e0*/  FFMA R5, R41.reuse, R42, R5 ;  /* 0x0000002a29057223 */ /* 0x040fe20000000005 */
[----:B------:R-:W-:Y:S01]  /*66f0*/  FFMA R6, R41, R45, R6 ;  /* 0x0000002d29067223 */ /* 0x000fe20000000006 */
[C---:B------:R-:W-:Y:S01]  /*6700*/  FMUL R11, R38.reuse, R11 ;  /* 0x0000000b260b7220 */ /* 0x040fe20000400000 */
[--C-:B------:R-:W-:Y:S02]  /*6710*/  HADD2.F32 R43, -RZ, R56.reuse.H0_H0 ;  /* 0x20000038ff2b7230 */ /* 0x100fe40000004100 */
[C---:B------:R-:W-:Y:S01]  /*6720*/  FMUL R8, R38.reuse, R12 ;  /* 0x0000000c26087220 */ /* 0x040fe20000400000 */
[----:B------:R-:W-:Y:S01]  /*6730*/  F2FP.F16.F32.PACK_AB R54, R5, R4 ;  /* 0x000000040536723e */ /* 0x000fe200000000ff */
[C---:B------:R-:W-:Y:S01]  /*6740*/  FFMA R11, R41.reuse, R40, R11 ;  /* 0x00000028290b7223 */ /* 0x040fe2000000000b */
[----:B------:R-:W-:Y:S02]  /*6750*/  HADD2.F32 R40, -RZ, R56.H1_H1 ;  /* 0x30000038ff287230 */ /* 0x000fe40000004100 */
[----:B------:R-:W-:Y:S01]  /*6760*/  FFMA R8, R41, R43, R8 ;  /* 0x0000002b29087223 */ /* 0x000fe20000000008 */
[C---:B------:R-:W-:Y:S01]  /*6770*/  FMUL R9, R38.reuse, R13 ;  /* 0x0000000d26097220 */ /* 0x040fe20000400000 */
[--C-:B------:R-:W-:Y:S01]  /*6780*/  HADD2.F32 R45, -RZ, R57.reuse.H0_H0 ;  /* 0x20000039ff2d7230 */ /* 0x100fe20000004100 */
[----:B------:R-:W-:Y:S01]  /*6790*/  F2FP.F16.F32.PACK_AB R55, R11, R6 ;  /* 0x000000060b37723e */ /* 0x000fe200000000ff */
[C---:B------:R-:W-:Y:S01]  /*67a0*/  FMUL R10, R38.reuse, R14 ;  /* 0x0000000e260a7220 */ /* 0x040fe20000400000 */
[----:B------:R-:W-:Y:S02]  /*67b0*/  HADD2.F32 R42, -RZ, R57.H1_H1 ;  /* 0x30000039ff2a7230 */ /* 0x000fe40000004100 */
[C---:B------:R-:W-:Y:S01]  /*67c0*/  FFMA R9, R41.reuse, R40, R9 ;  /* 0x0000002829097223 */ /* 0x040fe20000000009 */
[C---:B------:R-:W-:Y:S01]  /*67d0*/  FMUL R15, R38.reuse, R15 ;  /* 0x0000000f260f7220 */ /* 0x040fe20000400000 */
[----:B------:R1:W-:Y:S01]  /*67e0*/  STS.128 [R83], R52 ;  /* 0x0000003453007388 */ /* 0x0003e20000000c00 */
[----:B------:R-:W-:Y:S01]  /*67f0*/  FFMA R10, R41, R45, R10 ;  /* 0x0000002d290a7223 */ /* 0x000fe2000000000a */
[--C-:B------:R-:W-:Y:S01]  /*6800*/  HADD2.F32 R40, -RZ, R58.reuse.H0_H0 ;  /* 0x2000003aff287230 */ /* 0x100fe20000004100 */
[----:B------:R-:W-:Y:S01]  /*6810*/  F2FP.F16.F32.PACK_AB R60, R9, R8 ;  /* 0x00000008093c723e */ /* 0x000fe200000000ff */
[----:B------:R-:W-:Y:S01]  /*6820*/  FFMA R15, R41, R42, R15 ;  /* 0x0000002a290f7223 */ /* 0x000fe2000000000f */
[C---:B------:R-:W-:Y:S01]  /*6830*/  FMUL R12, R38.reuse, R16 ;  /* 0x00000010260c7220 */ /* 0x040fe20000400000 */
[----:B------:R-:W-:Y:S02]  /*6840*/  HADD2.F32 R42, -RZ, R58.H1_H1 ;  /* 0x3000003aff2a7230 */ /* 0x000fe40000004100 */
[C---:B------:R-:W-:Y:S01]  /*6850*/  FMUL R13, R38.reuse, R17 ;  /* 0x00000011260d7220 */ /* 0x040fe20000400000 */
[--C-:B------:R-:W-:Y:S01]  /*6860*/  HADD2.F32 R43, -RZ, R59.reuse.H0_H0 ;  /* 0x2000003bff2b7230 */ /* 0x100fe20000004100 */
[----:B------:R-:W-:Y:S01]  /*6870*/  F2FP.F16.F32.PACK_AB R61, R15, R10 ;  /* 0x0000000a0f3d723e */ /* 0x000fe200000000ff */
[C---:B------:R-:W-:Y:S01]  /*6880*/  FFMA R12, R41.reuse, R40, R12 ;  /* 0x00000028290c7223 */ /* 0x040fe2000000000c */
[C---:B------:R-:W-:Y:S01]  /*6890*/  FFMA R13, R41.reuse, R42, R13 ;  /* 0x0000002a290d7223 */ /* 0x040fe2000000000d */
[C---:B------:R-:W-:Y:S01]  /*68a0*/  FMUL R14, R38.reuse, R18 ;  /* 0x00000012260e7220 */ /* 0x040fe20000400000 */
[----:B------:R-:W-:Y:S02]  /*68b0*/  HADD2.F32 R40, -RZ, R59.H1_H1 ;  /* 0x3000003bff287230 */ /* 0x000fe40000004100 */
[C---:B------:R-:W-:Y:S01]  /*68c0*/  FMUL R19, R38.reuse, R19 ;  /* 0x0000001326137220 */ /* 0x040fe20000400000 */
[C---:B------:R-:W-:Y:S01]  /*68d0*/  FMUL R16, R38.reuse, R20 ;  /* 0x0000001426107220 */ /* 0x040fe20000400000 */
[C---:B------:R-:W-:Y:S01]  /*68e0*/  FFMA R14, R41.reuse, R43, R14 ;  /* 0x0000002b290e7223 */ /* 0x040fe2000000000e */
[--C-:B------:R-:W-:Y:S02]  /*68f0*/  HADD2.F32 R43, -RZ, R64.reuse.H0_H0 ;  /* 0x20000040ff2b7230 */ /* 0x100fe40000004100 */
[C---:B------:R-:W-:Y:S01]  /*6900*/  FFMA R19, R41.reuse, R40, R19 ;  /* 0x0000002829137223 */ /* 0x040fe20000000013 */
[----:B------:R-:W-:Y:S02]  /*6910*/  HADD2.F32 R42, -RZ, R64.H1_H1 ;  /* 0x30000040ff2a7230 */ /* 0x000fe40000004100 */
[C---:B------:R-:W-:Y:S01]  /*6920*/  FMUL R17, R38.reuse, R21 ;  /* 0x0000001526117220 */ /* 0x040fe20000400000 */
[--C-:B------:R-:W-:Y:S02]  /*6930*/  HADD2.F32 R45, -RZ, R65.reuse.H0_H0 ;  /* 0x20000041ff2d7230 */ /* 0x100fe40000004100 */
[C---:B------:R-:W-:Y:S01]  /*6940*/  FMUL R18, R38.reuse, R22 ;  /* 0x0000001626127220 */ /* 0x040fe20000400000 */
[----:B------:R-:W-:Y:S02]  /*6950*/  HADD2.F32 R40, -RZ, R65.H1_H1 ;  /* 0x30000041ff287230 */ /* 0x000fe40000004100 */
[C---:B------:R-:W-:Y:S01]  /*6960*/  FMUL R23, R38.reuse, R23 ;  /* 0x0000001726177220 */ /* 0x040fe20000400000 */
[C---:B------:R-:W-:Y:S01]  /*6970*/  FFMA R16, R41.reuse, R43, R16 ;  /* 0x0000002b29107223 */ /* 0x040fe20000000010 */
[C---:B------:R-:W-:Y:S01]  /*6980*/  FFMA R17, R41.reuse, R42, R17 ;  /* 0x0000002a29117223 */ /* 0x040fe20000000011 */
[C---:B------:R-:W-:Y:S01]  /*6990*/  FFMA R18, R41.reuse, R45, R18 ;  /* 0x0000002d29127223 */ /* 0x040fe20000000012 */
[C---:B------:R-:W-:Y:S01]  /*69a0*/  FFMA R23, R41.reuse, R40, R23 ;  /* 0x0000002829177223 */ /* 0x040fe20000000017 */
[--C-:B------:R-:W-:Y:S02]  /*69b0*/  HADD2.F32 R43, -RZ, R66.reuse.H0_H0 ;  /* 0x20000042ff2b7230 */ /* 0x100fe40000004100 */
[C---:B------:R-:W-:Y:S01]  /*69c0*/  FMUL R20, R38.reuse, R24 ;  /* 0x0000001826147220 */ /* 0x040fe20000400000 */
        /* <DEDUP_REMOVED lines=9> */
[----:B------:R-:W-:Y:S01]  /*6a60*/  FFMA R27, R41, R42, R27 ;  /* 0x0000002a291b7223 */ /* 0x000fe2000000001b */
[--C-:B------:R-:W-:Y:S02]  /*6a70*/  HADD2.F32 R40, -RZ, R72.reuse.H0_H0 ;  /* 0x20000048ff287230 */ /* 0x100fe40000004100 */
[C---:B------:R-:W-:Y:S01]  /*6a80*/  FMUL R24, R38.reuse, R28 ;  /* 0x0000001c26187220 */ /* 0x040fe20000400000 */
[----:B------:R-:W-:Y:S02]  /*6a90*/  HADD2.F32 R42, -RZ, R72.H1_H1 ;  /* 0x30000048ff2a7230 */ /* 0x000fe40000004100 */
[C---:B------:R-:W-:Y:S01]  /*6aa0*/  FMUL R25, R38.reuse, R29 ;  /* 0x0000001d26197220 */ /* 0x040fe20000400000 */
[--C-:B------:R-:W-:Y:S02]  /*6ab0*/  HADD2.F32 R43, -RZ, R73.reuse.H0_H0 ;  /* 0x20000049ff2b7230 */ /* 0x100fe40000004100 */
[C---:B------:R-:W-:Y:S01]  /*6ac0*/  FMUL R26, R38.reuse, R30 ;  /* 0x0000001e261a7220 */ /* 0x040fe20000400000 */
[----:B------:R-:W-:Y:S01]  /*6ad0*/  F2FP.F16.F32.PACK_AB R62, R13, R12 ;  /* 0x0000000c0d3e723e */ /* 0x000fe200000000ff */
[----:B------:R-:W-:Y:S01]  /*6ae0*/  FFMA R24, R41, R40, R24 ;  /* 0x0000002829187223 */ /* 0x000fe20000000018 */
[----:B------:R-:W-:Y:S01]  /*6af0*/  F2FP.F16.F32.PACK_AB R63, R19, R14 ;  /* 0x0000000e133f723e */ /* 0x000fe200000000ff */
[C---:B------:R-:W-:Y:S01]  /*6b00*/  FFMA R25, R41.reuse, R42, R25 ;  /* 0x0000002a29197223 */ /* 0x040fe20000000019 */
[C---:B------:R-:W-:Y:S01]  /*6b10*/  FFMA R26, R41.reuse, R43, R26 ;  /* 0x0000002b291a7223 */ /* 0x040fe2000000001a */
[----:B------:R-:W-:Y:S02]  /*6b20*/  HADD2.F32 R40, -RZ, R73.H1_H1 ;  /* 0x30000049ff287230 */ /* 0x000fe40000004100 */
[C---:B------:R-:W-:Y:S01]  /*6b30*/  FMUL R31, R38.reuse, R31 ;  /* 0x0000001f261f7220 */ /* 0x040fe20000400000 */
[----:B------:R1:W-:Y:S01]  /*6b40*/  STS.128 [R82+0x10], R60 ;  /* 0x0000103c52007388 */ /* 0x0003e20000000c00 */
[--C-:B------:R-:W-:Y:S02]  /*6b50*/  HADD2.F32 R43, -RZ, R74.reuse.H0_H0 ;  /* 0x2000004aff2b7230 */ /* 0x100fe40000004100 */
[C---:B------:R-:W-:Y:S01]  /*6b60*/  FMUL R28, R38.reuse, R32 ;  /* 0x00000020261c7220 */ /* 0x040fe20000400000 */
[----:B------:R-:W-:Y:S02]  /*6b70*/  HADD2.F32 R42, -RZ, R74.H1_H1 ;  /* 0x3000004aff2a7230 */ /* 0x000fe40000004100 */
[C---:B------:R-:W-:Y:S01]  /*6b80*/  FMUL R29, R38.reuse, R33 ;  /* 0x00000021261d7220 */ /* 0x040fe20000400000 */
[----:B------:R-:W-:Y:S02]  /*6b90*/  HADD2.F32 R45, -RZ, R75.H0_H0 ;  /* 0x2000004bff2d7230 */ /* 0x000fe40000004100 */
[C---:B------:R-:W-:Y:S01]  /*6ba0*/  FMUL R30, R38.reuse, R34 ;  /* 0x00000022261e7220 */ /* 0x040fe20000400000 */
[----:B------:R-:W-:Y:S01]  /*6bb0*/  FFMA R31, R41, R40, R31 ;  /* 0x00000028291f7223 */ /* 0x000fe2000000001f */
[----:B------:R-:W-:Y:S01]  /*6bc0*/  FMUL R35, R38, R35 ;  /* 0x0000002326237220 */ /* 0x000fe20000400000 */
[----:B------:R-:W-:Y:S01]  /*6bd0*/  F2FP.F16.F32.PACK_AB R68, R17, R16 ;  /* 0x000000101144723e */ /* 0x000fe200000000ff */
[----:B------:R-:W-:Y:S01]  /*6be0*/  FFMA R28, R41, R43, R28 ;  /* 0x0000002b291c7223 */ /* 0x000fe2000000001c */
[----:B------:R-:W-:Y:S01]  /*6bf0*/  F2FP.F16.F32.PACK_AB R69, R23, R18 ;  /* 0x000000121745723e */ /* 0x000fe200000000ff */
[----:B------:R-:W-:Y:S01]  /*6c00*/  FFMA R29, R41, R42, R29 ;  /* 0x0000002a291d7223 */ /* 0x000fe2000000001d */
[----:B------:R-:W-:Y:S01]  /*6c10*/  F2FP.F16.F32.PACK_AB R70, R21, R20 ;  /* 0x000000141546723e */ /* 0x000fe200000000ff */
[----:B------:R-:W-:Y:S01]  /*6c20*/  FFMA R30, R41, R45, R30 ;  /* 0x0000002d291e7223 */ /* 0x000fe2000000001e */
[----:B------:R-:W-:Y:S01]  /*6c30*/  F2FP.F16.F32.PACK_AB R71, R27, R22 ;  /* 0x000000161b47723e */ /* 0x000fe200000000ff */
[----:B------:R-:W-:Y:S01]  /*6c40*/  FFMA R35, R41, R44, R35 ;  /* 0x0000002c29237223 */ /* 0x000fe20000000023 */
[----:B------:R-:W-:Y:S02]  /*6c50*/  F2FP.F16.F32.PACK_AB R104, R25, R24 ;  /* 0x000000181968723e */ /* 0x000fe400000000ff */
[----:B------:R-:W-:Y:S01]  /*6c60*/  F2FP.F16.F32.PACK_AB R105, R31, R26 ;  /* 0x0000001a1f69723e */ /* 0x000fe200000000ff */
[----:B------:R1:W-:Y:S01]  /*6c70*/  STS.128 [R47+0x20], R68 ;  /* 0x000020442f007388 */ /* 0x0003e20000000c00 */
[----:B------:R-:W-:Y:S02]  /*6c80*/  F2FP.F16.F32.PACK_AB R106, R29, R28 ;  /* 0x0000001c1d6a723e */ /* 0x000fe400000000ff */
[----:B------:R-:W-:Y:S05]  /*6c90*/  F2FP.F16.F32.PACK_AB R107, R35, R30 ;  /* 0x0000001e236b723e */ /* 0x000fea00000000ff */
[----:B------:R1:W-:Y:S01]  /*6ca0*/  STS.128 [R46+0x10], R104 ;  /* 0x000010682e007388 */ /* 0x0003e20000000c00 */
[----:B------:R-:W-:Y:S01]  /*6cb0*/  @!PT LDS RZ, [RZ] ;  /* 0x00000000fffff984 */ /* 0x000fe20000000800 */
[----:B------:R-:W-:Y:S01]  /*6cc0*/  @!PT LDS RZ, [RZ] ;  /* 0x00000000fffff984 */ /* 0x000fe20000000800 */
[----:B------:R-:W-:Y:S01]  /*6cd0*/  @!PT LDS RZ, [RZ] ;  /* 0x00000000fffff984 */ /* 0x000fe20000000800 */
[----:B------:R-:W-:Y:S01]  /*6ce0*/  @!PT LDS RZ, [RZ] ;  /* 0x00000000fffff984 */ /* 0x000fe20000000800 */
[----:B------:R2:W-:Y:S07]  /*6cf0*/  MEMBAR.ALL.CTA ;  /* 0x0000000000007992 */ /* 0x0005ee0000008000 */
[----:B--2---:R-:W2:Y:S02]  /*6d00*/  FENCE.VIEW.ASYNC.S ;  /* 0x00000000000073c6 */ /* 0x004ea40000000000 */
[----:B--2---:R-:W-:Y:S06]  /*6d10*/  BAR.SYNC.DEFER_BLOCKING 0x1, 0x80 ;  /* 0x0042000000007b1d */ /* 0x004fec0000010000 */
[----:B------:R-:W-:Y:S05]  /*6d20*/  @P0 BRA `(.L_x_102) ;  /* 0x0000000000240947 */ /* 0x000fea0003800000 */
[----:B------:R-:W2:Y:S01]  /*6d30*/  LDCU.64 UR6, c[0x0][0x348] ;  /* 0x00006900ff0677ac */ /* 0x000ea20008000a00 */
[----:B------:R-:W-:Y:S01]  /*6d40*/  R2UR UR5, R109 ;  /* 0x000000006d0572ca */ /* 0x000fe200000e0000 */
[----:B------:R-:W-:Y:S11]  /*6d50*/  UMOV UR51, UR36 ;  /* 0x0000002400337c82 */ /* 0x000ff60008000000 */
[----:B------:R-:W-:Y:S01]  /*6d60*/  @!UPT UIADD3 URZ, UPT, UPT, URZ, URZ, URZ ;  /* 0x000000fffffff290 */ /* 0x000fe2000fffe0ff */
[----:B------:R-:W-:Y:S02]  /*6d70*/  UIADD3 UR48, UPT, UPT, UR47, 0x200, UR5 ;  /* 0x000002002f307890 */ /* 0x000fe4000fffe005 */
[----:B--2---:R-:W-:Y:S04]  /*6d80*/  UIADD3 UR4, UP0, UPT, UR6, 0x680, URZ ;  /* 0x0000068006047890 */ /* 0x004fe8000ff1e0ff */
[----:B------:R-:W-:Y:S09]  /*6d90*/  UIADD3.X UR5, UPT, UPT, URZ, UR7, URZ, UP0, !UPT ;  /* 0x00000007ff057290 */ /* 0x000ff200087fe4ff */
[----:B------:R2:W-:Y:S02]  /*6da0*/  UTMASTG.3D [UR48], [UR4] ;  /* 0x00000030040073b5 */ /* 0x0005e40008010000 */
[----:B--2---:R0:W-:Y:S02]  /*6db0*/  UTMACMDFLUSH ;  /* 0x00000000000079b7 */ /* 0x0041e40000000000 */
.L_x_102:
[----:B------:R-:W-:Y:S05]  /*6dc0*/  BSYNC.RECONVERGENT B0 ;  /* 0x0000000000007941 */ /* 0x000fea0003800200 */
.L_x_101:
[----:B------:R-:W-:Y:S01]  /*6dd0*/  UIADD3 UR44, UPT, UPT, UR46, 0x1, URZ ;  /* 0x000000012e2c7890 */ /* 0x000fe2000fffe0ff */
[----:B------:R-:W-:Y:S03]  /*6de0*/  BSSY.RECONVERGENT B0, `(.L_x_103) ;  /* 0x0000005000007945 */ /* 0x000fe60003800200 */
[----:B------:R-:W-:Y:S04]  /*6df0*/  UISETP.NE.AND UP0, UPT, UR44, 0x3, UPT ;  /* 0x000000032c00788c */ /* 0x000fe8000bf05270 */
[----:B------:R-:W-:Y:S01]  /*6e00*/  USEL UR45, UR44, URZ, UP0 ;  /* 0x000000ff2c2d7287 */ /* 0x000fe20008000000 */
[----:B------:R-:W-:Y:S11]  /*6e10*/  @P0 BRA `(.L_x_104) ;  /* 0x0000000000040947 */ /* 0x000ff60003800000 */
[----:B------:R-:W-:Y:S04]  /*6e20*/  DEPBAR.LE SB0, 0x1 ;  /* 0x000080400000791a */ /* 0x000fe80000000000 */
.L_x_104:
[----:B------:R-:W-:Y:S05]  /*6e30*/  BSYNC.RECONVERGENT B0 ;  /* 0x0000000000007941 */ /* 0x000fea0003800200 */
.L_x_103:
[----:B------:R-:W-:Y:S01]  /*6e40*/  BAR.SYNC.DEFER_BLOCKING 0x1, 0x80 ;  /* 0x0042000000007b1d */ /* 0x000fe20000010000 */
[----:B------:R-:W-:Y:S01]  /*6e50*/  ISETP.NE.AND P1, PT, R103, RZ, PT ;  /* 0x000000ff6700720c */ /* 0x000fe20003f25270 */
[----:B------:R-:W-:Y:S01]  /*6e60*/  UISETP.NE.AND UP0, UPT, UR53, URZ, UPT ;  /* 0x000000ff3500728c */ /* 0x000fe2000bf05270 */
[----:B------:R-:W-:Y:S11]  /*6e70*/  LEA R2, R111, UR47, 0x3 ;  /* 0x0000002f6f027c11 */ /* 0x000ff6000f8e18ff */
[----:B------:R-:W-:Y:S01]  /*6e80*/  @P1 SHF.L.U32 R3, R112, 0x1f, RZ ;  /* 0x0000001f70031819 */ /* 0x000fe200000006ff */
[----:B------:R-:W-:Y:S06]  /*6e90*/  BRA.U !UP0, `(.L_x_105) ;  /* 0x0000000108247547 */ /* 0x000fec000b800000 */
[----:B------:R-:W-:Y:S01]  /*6ea0*/  IMAD.U32 R5, RZ, RZ, UR52 ;  /* 0x00000034ff057e24 */ /* 0x000fe2000f8e00ff */
[----:B------:R-:W-:Y:S01]  /*6eb0*/  MOV R0, UR54 ;  /* 0x0000003600007c02 */ /* 0x000fe20008000f00 */
[----:B------:R-:W-:Y:S03]  /*6ec0*/  UIADD3 UR4, UPT, UPT, UR52, 0x1, URZ ;  /* 0x0000000134047890 */ /* 0x000fe6000fffe0ff */
[----:B------:R-:W-:Y:S01]  /*6ed0*/  @P1 LEA R5, R5, UR47, 0x3 ;  /* 0x0000002f05051c11 */ /* 0x000fe2000f8e18ff */
[----:B------:R-:W-:Y:S04]  /*6ee0*/  UISETP.NE.AND UP0, UPT, UR4, 0x3, UPT ;  /* 0x000000030400788c */ /* 0x000fe8000bf05270 */
[----:B------:R-:W-:Y:S01]  /*6ef0*/  @P1 VIADD R5, R5, 0x58 ;  /* 0x0000005805051836 */ /* 0x000fe20000000000 */
[----:B------:R-:W-:Y:S04]  /*6f00*/  USEL UR52, UR4, URZ, UP0 ;  /* 0x000000ff04347287 */ /* 0x000fe80008000000 */
[----:B------:R-:W-:Y:S04]  /*6f10*/  @P1 PRMT R0, R0, 0x654, R5 ;  /* 0x0000065400001816 */ /* 0x000fe80000000005 */
[----:B------:R2:W-:Y:S04]  /*6f20*/  @P1 SYNCS.ARRIVE.TRANS64.RED.A1T0 RZ, [R0+URZ], RZ ;  /* 0x000000ff00ff19a7 */ /* 0x0005e800081004ff */
.L_x_105:
[----:B------:R-:W4:Y:S01]  /*6f30*/  @P1 SYNCS.PHASECHK.TRANS64.TRYWAIT P0, [R2+URZ+0x40], R3 ;  /* 0x00004003020015a7 */ /* 0x000f2200080011ff */
[----:B------:R-:W-:Y:S01]  /*6f40*/  BSSY B1, `(.L_x_106) ;  /* 0x0000015000017945 */ /* 0x000fe20003800000 */
[----:B----4-:R-:W-:Y:S03]  /*6f50*/  @P1 SEL R110, RZ, 0x1, !P0 ;  /* 0x00000001ff6e1807 */ /* 0x010fe60004000000 */
[----:B------:R-:W-:Y:S05]  /*6f60*/  @!P1 BRA `(.L_x_107) ;  /* 0x0000000000489947 */ /* 0x000fea0003800000 */
[----:B------:R-:W-:Y:S01]  /*6f70*/  ISETP.NE.AND P1, PT, R113, RZ, PT ;  /* 0x000000ff7100720c */ /* 0x000fe20003f25270 */
[----:B------:R-:W-:Y:S01]  /*6f80*/  BSSY B0, `(.L_x_108) ;  /* 0x000000a000007945 */ /* 0x000fe20003800000 */
[----:B------:R-:W-:Y:S11]  /*6f90*/  ISETP.NE.AND P0, PT, R110, RZ, PT ;  /* 0x000000ff6e00720c */ /* 0x000ff60003f05270 */
[----:B------:R-:W-:Y:S04]  /*6fa0*/  @P1 IMAD R111, R111, 0x2000, R96 ;  /* 0x000020006f6f1824 */ /* 0x000fe800078e0260 */
[----:B------:R-:W-:Y:S01]  /*6fb0*/  @P1 IMAD.IADD R4, R81, 0x1, R111 ;  /* 0x0000000151041824 */ /* 0x000fe200078e026f */
[----:B------:R-:W-:Y:S03]  /*6fc0*/  @P1 IADD3 R3, PT, PT, R80, R111, RZ ;  /* 0x0000006f50031210 */ /* 0x000fe60007ffe0ff */
[----:B--2---:R-:W-:Y:S01]  /*6fd0*/  @P1 IMAD.IADD R0, R95, 0x1, R4 ;  /* 0x000000015f001824 */ /* 0x004fe200078e0204 */
[----:B------:R-:W-:Y:S06]  /*6fe0*/  @P0 BRA `(.L_x_109) ;  /* 0x00000000000c0947 */ /* 0x000fec0003800000 */
[----:B------:R-:W-:Y:S04]  /*6ff0*/  SHF.L.U32 R5, R112, 0x1f, RZ ;  /* 0x0000001f70057819 */ /* 0x000fe800000006ff */
[----:B------:R-:W2:Y:S02]  /*7000*/  SYNCS.PHASECHK.TRANS64.TRYWAIT P0, [R2+URZ+0x40], R5 ;  /* 0x00004005020075a7 */ /* 0x000ea400080011ff */
[----:B--2---:R-:W-:Y:S05]  /*7010*/  @!P0 BRA `(.L_x_110) ;  /* 0x00000018003c8947 */ /* 0x004fea0003800000 */
.L_x_109:
[----:B------:R-:W-:Y:S05]  /*7020*/  BSYNC B0 ;  /* 0x0000000000007941 */ /* 0x000fea0003800000 */
.L_x_108:
[----:B------:R-:W-:Y:S11]  /*7030*/  ISETP.NE.AND P0, PT, R113, RZ, PT ;  /* 0x000000ff7100720c */ /* 0x000ff60003f05270 */
[----:B------:R-:W-:Y:S02]  /*7040*/  @!UPT UIADD3 URZ, UPT, UPT, URZ, URZ, URZ ;  /* 0x000000fffffff290 */ /* 0x000fe4000fffe0ff */
[----:B------:R4:W1:Y:S04]  /*7050*/  @P0 LDS.128 R48, [R111] ;  /* 0x000000006f300984 */ /* 0x0008680000000c00 */
[----:B------:R4:W1:Y:S04]  /*7060*/  @P0 LDS.128 R64, [R3+0x20] ;  /* 0x0000200003400984 */ /* 0x0008680000000c00 */
[----:B------:R4:W1:Y:S04]  /*7070*/  @P0 LDS.128 R56, [R4+0x10] ;  /* 0x0000100004380984 */ /* 0x0008680000000c00 */
[----:B------:R4:W1:Y:S02]  /*7080*/  @P0 LDS.128 R72, [R0+0x10] ;  /* 0x0000100000480984 */ /* 0x0008640000000c00 */
.L_x_107:
[----:B------:R-:W-:Y:S05]  /*7090*/  BSYNC B1 ;  /* 0x0000000000017941 */ /* 0x000fea0003800000 */
.L_x_106:
[----:B--2-4-:R-:W-:Y:S05]  /*70a0*/  VIADD R0, R39, 0x20 ;  /* 0x0000002027007836 */ /* 0x014fea0000000000 */
[----:B------:R-:W-:Y:S04]  /*70b0*/  SHF.R.U32.HI R0, RZ, 0x15, R0 ;  /* 0x00000015ff007819 */ /* 0x000fe80000011600 */
[----:B------:R-:W-:Y:S11]  /*70c0*/  LOP3.LUT P0, RZ, R0, 0x3, R85, 0x48, !PT ;  /* 0x0000000300ff7812 */ /* 0x000ff60007804855 */
[----:B------:R-:W-:Y:S02]  /*70d0*/  @!UPT UIADD3 URZ, UPT, UPT, URZ, URZ, URZ ;  /* 0x000000fffffff290 */ /* 0x000fe4000fffe0ff */
[----:B------:R-:W-:Y:S05]  /*70e0*/  @!P0 BRA `(.L_x_111) ;  /* 0x0000000000408947 */ /* 0x000fea0003800000 */
[----:B------:R-:W2:Y:S01]  /*70f0*/  LDCU.64 UR8, c[0x4][0x70] ;  /* 0x01000e00ff0877ac */ /* 0x000ea20008000a00 */
[----:B------:R-:W-:Y:S01]  /*7100*/  MOV R3, 0x0 ;  /* 0x0000000000037802 */ /* 0x000fe20000000f00 */
[----:B------:R-:W-:Y:S02]  /*7110*/  HFMA2 R12, -RZ, RZ, 0, 5.9604644775390625e-08 ;  /* 0x00000001ff0c7431 */ /* 0x000fe400000001ff */
[----:B------:R-:W-:Y:S02]  /*7120*/  IMAD.MOV.U32 R8, RZ, RZ, 0x192 ;  /* 0x00000192ff087424 */ /* 0x000fe400078e00ff */
[----:B------:R-:W-:Y:S01]  /*7130*/  IMAD.MOV.U32 R13, RZ, RZ, RZ ;  /* 0x000000ffff0d7224 */ /* 0x000fe200078e00ff */
[----:B------:R-:W4:Y:S01]  /*7140*/  LDCU.64 UR6, c[0x4][0x78] ;  /* 0x01000f00ff0677ac */ /* 0x000f220008000a00 */
[----:B------:R-:W1:Y:S01]  /*7150*/  LDC.64 R2, c[0x4][R3] ;  /* 0x0100000003027b82 */ /* 0x000e620000000a00 */
[----:B------:R-:W5:Y:S01]  /*7160*/  LDCU.64 UR4, c[0x4][0x10] ;  /* 0x01000200ff0477ac */ /* 0x000f620008000a00 */
[----:B--2---:R-:W-:Y:S01]  /*7170*/  MOV R5, UR9 ;  /* 0x0000000900057c02 */ /* 0x004fe20008000f00 */
[----:B------:R-:W-:Y:S01]  /*7180*/  IMAD.U32 R4, RZ, RZ, UR8 ;  /* 0x00000008ff047e24 */ /* 0x000fe2000f8e00ff */
[----:B----4-:R-:W-:Y:S01]  /*7190*/  MOV R7, UR7 ;  /* 0x0000000700077c02 */ /* 0x010fe20008000f00 */
[----:B------:R-:W-:Y:S01]  /*71a0*/  IMAD.U32 R6, RZ, RZ, UR6 ;  /* 0x00000006ff067e24 */ /* 0x000fe2000f8e00ff */
[----:B-----5:R-:W-:Y:S01]  /*71b0*/  MOV R11, UR5 ;  /* 0x00000005000b7c02 */ /* 0x020fe20008000f00 */
[----:B------:R-:W-:Y:S02]  /*71c0*/  IMAD.U32 R10, RZ, RZ, UR4 ;  /* 0x00000004ff0a7e24 */ /* 0x000fe4000f8e00ff */
[----:B------:R-:W-:Y:S07]  /*71d0*/  LEPC R20, `(.L_x_111) ;  /* 0x000000001014794e */ /* 0x000fee0000000000 */
[----:B-1-3--:R-:W-:Y:S05]  /*71e0*/  CALL.ABS.NOINC R2 ;  /* 0x0000000002007343 */ /* 0x00afea0003c00000 */
.L_x_111:
[----:B------:R-:W-:Y:S01]  /*71f0*/  ISETP.NE.AND P0, PT, R97, RZ, PT ;  /* 0x000000ff6100720c */ /* 0x000fe20003f05270 */
[----:B------:R-:W-:Y:S05]  /*7200*/  WARPSYNC.ALL ;  /* 0x0000000000007948 */ /* 0x000fea0003800000 */
[----:B------:R-:W-:Y:S01]  /*7210*/  R2UR UR4, R39 ;  /* 0x00000000270472ca */ /* 0x000fe200000e0000 */
[--C-:B-1----:R-:W-:Y:S01]  /*7220*/  HADD2.F32 R40, -RZ, R48.reuse.H0_H0 ;  /* 0x20000030ff287230 */ /* 0x102fe20000004100 */
[----:B------:R-:W-:Y:S01]  /*7230*/  R2UR UR5, R108 ;  /* 0x000000006c0572ca */ /* 0x000fe200000e0000 */
[----:B------:R-:W-:Y:S01]  /*7240*/  HADD2.F32 R42, -RZ, R48.H1_H1 ;  /* 0x30000030ff2a7230 */ /* 0x000fe20000004100 */
[----:B------:R-:W-:Y:S01]  /*7250*/  BSSY.RECONVERGENT B0, `(.L_x_112) ;  /* 0x000008e000007945 */ /* 0x000fe20003800200 */
[--C-:B------:R-:W-:Y:S02]  /*7260*/  HADD2.F32 R43, -RZ, R49.reuse.H0_H0 ;  /* 0x20000031ff2b7230 */ /* 0x100fe40000004100 */
[----:B------:R-:W-:Y:S02]  /*7270*/  HADD2.F32 R44, -RZ, R49.H1_H1 ;  /* 0x30000031ff2c7230 */ /* 0x000fe40000004100 */
[--C-:B------:R-:W-:Y:S02]  /*7280*/  HADD2.F32 R45, -RZ, R50.reuse.H0_H0 ;  /* 0x20000032ff2d7230 */ /* 0x100fe40000004100 */
[----:B---3--:R-:W-:Y:S02]  /*7290*/  HADD2.F32 R46, -RZ, R50.H1_H1 ;  /* 0x30000032ff2e7230 */ /* 0x008fe40000004100 */
[----:B------:R-:W1:Y:S01]  /*72a0*/  LDTM.x32 R4, tmem[UR4+0x20] ;  /* 0x00002004000479ee */ /* 0x000e6200082c0000 */
[----:B------:R-:W-:Y:S01]  /*72b0*/  NOP ;  /* 0x0000000000007918 */ /* 0x000fe20000000000 */
[----:B------:R-:W-:Y:S01]  /*72c0*/  USHF.L.U32 UR4, UR45, 0xd, URZ ;  /* 0x0000000d2d047899 */ /* 0x000fe200080006ff */
[--C-:B------:R-:W-:Y:S01]  /*72d0*/  HADD2.F32 R47, -RZ, R51.reuse.H0_H0 ;  /* 0x20000033ff2f7230 */ /* 0x100fe20000004100 */
[----:B------:R-:W-:Y:S01]  /*72e0*/  UIADD3 UR5, UPT, UPT, UR5, 0xc0, URZ ;  /* 0x000000c005057890 */ /* 0x000fe2000fffe0ff */
[----:B------:R-:W-:Y:S02]  /*72f0*/  HADD2.F32 R49, -RZ, R51.H1_H1 ;  /* 0x30000033ff317230 */ /* 0x000fe40000004100 */
[--C-:B------:R-:W-:Y:S01]  /*7300*/  HADD2.F32 R48, -RZ, R56.reuse.H0_H0 ;  /* 0x20000038ff307230 */ /* 0x100fe20000004100 */
[----:B------:R-:W-:Y:S01]  /*7310*/  UPRMT UR5, UR54, 0x654, UR5 ;  /* 0x0000065436057896 */ /* 0x000fe20008000005 */
[----:B------:R-:W-:Y:S01]  /*7320*/  IADD3 R117, PT, PT, R96, UR4, RZ ;  /* 0x0000000460757c10 */ /* 0x000fe2000fffe0ff */
[----:B------:R-:W-:Y:S02]  /*7330*/  HADD2.F32 R51, -RZ, R56.H1_H1 ;  /* 0x30000038ff337230 */ /* 0x000fe40000004100 */
[--C-:B------:R-:W-:Y:S01]  /*7340*/  HADD2.F32 R50, -RZ, R57.reuse.H0_H0 ;  /* 0x20000039ff327230 */ /* 0x100fe20000004100 */
[-C--:B------:R-:W-:Y:S01]  /*7350*/  IADD3 R116, PT, PT, R81, R117.reuse, RZ ;  /* 0x0000007551747210 */ /* 0x080fe20007ffe0ff */
[----:B------:R-:W-:Y:S01]  /*7360*/  HADD2.F32 R52, -RZ, R57.H1_H1 ;  /* 0x30000039ff347230 */ /* 0x000fe20000004100 */
[----:B------:R-:W-:Y:S01]  /*7370*/  IADD3 R117, PT, PT, R80, R117, RZ ;  /* 0x0000007550757210 */ /* 0x000fe20007ffe0ff */
[--C-:B------:R-:W-:Y:S01]  /*7380*/  HADD2.F32 R53, -RZ, R58.reuse.H0_H0 ;  /* 0x2000003aff357230 */ /* 0x100fe20000004100 */
[----:B-1----:R-:W-:Y:S01]  /*7390*/  SYNCS.ARRIVE.TRANS64.RED.A1T0 RZ, [UR5], RZ ;  /* 0x000000ffffff79a7 */ /* 0x002fe20008100405 */
[----:B------:R-:W-:Y:S01]  /*73a0*/  IADD3 R118, PT, PT, R95, R116, RZ ;  /* 0x000000745f767210 */ /* 0x000fe20007ffe0ff */
[----:B------:R-:W-:Y:S02]  /*73b0*/  HADD2.F32 R54, -RZ, R58.H1_H1 ;  /* 0x3000003aff367230 */ /* 0x000fe40000004100 */
[--C-:B------:R-:W-:Y:S02]  /*73c0*/  HADD2.F32 R55, -RZ, R59.reuse.H0_H0 ;  /* 0x2000003bff377230 */ /* 0x100fe40000004100 */
[----:B------:R-:W-:Y:S02]  /*73d0*/  HADD2.F32 R56, -RZ, R59.H1_H1 ;  /* 0x3000003bff387230 */ /* 0x000fe40000004100 */
[C---:B------:R-:W-:Y:S01]  /*73e0*/  FMUL R4, R38.reuse, R4 ;  /* 0x0000000426047220 */ /* 0x040fe20000400000 */
[C---:B------:R-:W-:Y:S01]  /*73f0*/  FMUL R5, R38.reuse, R5 ;  /* 0x0000000526057220 */ /* 0x040fe20000400000 */
[C---:B------:R-:W-:Y:S01]  /*7400*/  FMUL R6, R38.reuse, R6 ;  /* 0x0000000626067220 */ /* 0x040fe20000400000 */
[C---:B------:R-:W-:Y:S01]  /*7410*/  FMUL R7, R38.reuse, R7 ;  /* 0x0000000726077220 */ /* 0x040fe20000400000 */
[C---:B------:R-:W-:Y:S01]  /*7420*/  FFMA R4, R41.reuse, R40, R4 ;  /* 0x0000002829047223 */ /* 0x040fe20000000004 */
[C---:B------:R-:W-:Y:S01]  /*7430*/  FFMA R5, R41.reuse, R42, R5 ;  /* 0x0000002a29057223 */ /* 0x040fe20000000005 */
[C---:B------:R-:W-:Y:S01]  /*7440*/  FFMA R6, R41.reuse, R43, R6 ;  /* 0x0000002b29067223 */ /* 0x040fe20000000006 */
[----:B------:R-:W-:Y:S01]  /*7450*/  FFMA R7, R41, R44, R7 ;  /* 0x0000002c29077223 */ /* 0x000fe20000000007 */
[C---:B------:R-:W-:Y:S01]  /*7460*/  FMUL R8, R38.reuse, R8 ;  /* 0x0000000826087220 */ /* 0x040fe20000400000 */
[C---:B------:R-:W-:Y:S01]  /*7470*/  FMUL R9, R38.reuse, R9 ;  /* 0x0000000926097220 */ /* 0x040fe20000400000 */
[----:B------:R-:W-:Y:S01]  /*7480*/  F2FP.F16.F32.PACK_AB R80, R5, R4 ;  /* 0x000000040550723e */ /* 0x000fe200000000ff */
[C---:B------:R-:W-:Y:S01]  /*7490*/  FMUL R0, R38.reuse, R10 ;  /* 0x0000000a26007220 */ /* 0x040fe20000400000 */
[----:B------:R-:W-:Y:S01]  /*74a0*/  F2FP.F16.F32.PACK_AB R81, R7, R6 ;  /* 0x000000060751723e */ /* 0x000fe200000000ff */
[C---:B------:R-:W-:Y:S01]  /*74b0*/  FFMA R8, R41.reuse, R45, R8 ;  /* 0x0000002d29087223 */ /* 0x040fe20000000008 */
[C---:B------:R-:W-:Y:S01]  /*74c0*/  FFMA R9, R41.reuse, R46, R9 ;  /* 0x0000002e29097223 */ /* 0x040fe20000000009 */
[----:B------:R-:W-:Y:S01]  /*74d0*/  FFMA R0, R41, R47, R0 ;  /* 0x0000002f29007223 */ /* 0x000fe20000000000 */
[C---:B------:R-:W-:Y:S01]  /*74e0*/  FMUL R2, R38.reuse, R11 ;  /* 0x0000000b26027220 */ /* 0x040fe20000400000 */
[C---:B------:R-:W-:Y:S01]  /*74f0*/  FMUL R3, R38.reuse, R12 ;  /* 0x0000000c26037220 */ /* 0x040fe20000400000 */
[C---:B------:R-:W-:Y:S01]  /*7500*/  FMUL R10, R38.reuse, R13 ;  /* 0x0000000d260a7220 */ /* 0x040fe20000400000 */
[----:B------:R-:W-:Y:S01]  /*7510*/  F2FP.F16.F32.PACK_AB R82, R9, R8 ;  /* 0x000000080952723e */ /* 0x000fe200000000ff */
[C---:B------:R-:W-:Y:S01]  /*7520*/  FFMA R2, R41.reuse, R49, R2 ;  /* 0x0000003129027223 */ /* 0x040fe20000000002 */
[C---:B------:R-:W-:Y:S01]  /*7530*/  FFMA R3, R41.reuse, R48, R3 ;  /* 0x0000003029037223 */ /* 0x040fe20000000003 */
[C---:B------:R-:W-:Y:S01]  /*7540*/  FFMA R10, R41.reuse, R51, R10 ;  /* 0x00000033290a7223 */ /* 0x040fe2000000000a */
[C---:B------:R-:W-:Y:S01]  /*7550*/  FMUL R11, R38.reuse, R14 ;  /* 0x0000000e260b7220 */ /* 0x040fe20000400000 */
[C---:B------:R-:W-:Y:S01]  /*7560*/  FMUL R15, R38.reuse, R15 ;  /* 0x0000000f260f7220 */ /* 0x040fe20000400000 */
[C---:B------:R-:W-:Y:S01]  /*7570*/  FMUL R12, R38.reuse, R16 ;  /* 0x00000010260c7220 */ /* 0x040fe20000400000 */
[C---:B------:R-:W-:Y:S01]  /*7580*/  FMUL R13, R38.reuse, R17 ;  /* 0x00000011260d7220 */ /* 0x040fe20000400000 */
[C---:B------:R-:W-:Y:S01]  /*7590*/  FFMA R11, R41.reuse, R50, R11 ;  /* 0x00000032290b7223 */ /* 0x040fe2000000000b */
[C---:B------:R-:W-:Y:S01]  /*75a0*/  FMUL R14, R38.reuse, R18 ;  /* 0x00000012260e7220 */ /* 0x040fe20000400000 */
[C---:B------:R-:W-:Y:S01]  /*75b0*/  FFMA R15, R41.reuse, R52, R15 ;  /* 0x00000034290f7223 */ /* 0x040fe2000000000f */
[--C-:B------:R-:W-:Y:S02]  /*75c0*/  HADD2.F32 R57, -RZ, R64.reuse.H0_H0 ;  /* 0x20000040ff397230 */ /* 0x100fe40000004100 */
[----:B------:R-:W-:Y:S01]  /*75d0*/  FMUL R19, R38, R19 ;  /* 0x0000001326137220 */ /* 0x000fe20000400000 */
[----:B------:R-:W-:Y:S01]  /*75e0*/  F2FP.F16.F32.PACK_AB R83, R2, R0 ;  /* 0x000000000253723e */ /* 0x000fe200000000ff */
[C---:B------:R-:W-:Y:S01]  /*75f0*/  FFMA R12, R41.reuse, R53, R12 ;  /* 0x00000035290c7223 */ /* 0x040fe2000000000c */
[----:B------:R-:W-:Y:S02]  /*7600*/  HADD2.F32 R58, -RZ, R64.H1_H1 ;  /* 0x30000040ff3a7230 */ /* 0x000fe40000004100 */
[C---:B------:R-:W-:Y:S01]  /*7610*/  FMUL R16, R38.reuse, R20 ;  /* 0x0000001426107220 */ /* 0x040fe20000400000 */
[C---:B------:R-:W-:Y:S01]  /*7620*/  FFMA R13, R41.reuse, R54, R13 ;  /* 0x00000036290d7223 */ /* 0x040fe2000000000d */
[----:B------:R1:W-:Y:S01]  /*7630*/  STS.128 [R96+UR4], R80 ;  /* 0x0000005060007988 */ /* 0x0003e20008000c04 */
[--C-:B------:R-:W-:Y:S02]  /*7640*/  HADD2.F32 R59, -RZ, R65.reuse.H0_H0 ;  /* 0x20000041ff3b7230 */ /* 0x100fe40000004100 */
[C---:B------:R-:W-:Y:S01]  /*7650*/  FMUL R17, R38.reuse, R21 ;  /* 0x0000001526117220 */ /* 0x040fe20000400000 */
[C---:B------:R-:W-:Y:S01]  /*7660*/  FFMA R14, R41.reuse, R55, R14 ;  /* 0x00000037290e7223 */ /* 0x040fe2000000000e */
[----:B------:R-:W-:Y:S02]  /*7670*/  HADD2.F32 R60, -RZ, R65.H1_H1 ;  /* 0x30000041ff3c7230 */ /* 0x000fe40000004100 */
[C---:B------:R-:W-:Y:S01]  /*7680*/  FMUL R18, R38.reuse, R22 ;  /* 0x0000001626127220 */ /* 0x040fe20000400000 */
[C---:B------:R-:W-:Y:S01]  /*7690*/  FFMA R19, R41.reuse, R56, R19 ;  /* 0x0000003829137223 */ /* 0x040fe20000000013 */
        /* <DEDUP_REMOVED lines=13> */
[----:B------:R-:W-:Y:S01]  /*7770*/  FMUL R27, R38, R27 ;  /* 0x0000001b261b7220 */ /* 0x000fe20000400000 */
[----:B------:R-:W-:Y:S01]  /*7780*/  F2FP.F16.F32.PACK_AB R104, R10, R3 ;  /* 0x000000030a68723e */ /* 0x000fe200000000ff */
[----:B------:R-:W-:Y:S01]  /*7790*/  FFMA R20, R41, R61, R20 ;  /* 0x0000003d29147223 */ /* 0x000fe20000000014 */
[----:B------:R-:W-:Y:S01]  /*77a0*/  F2FP.F16.F32.PACK_AB R105, R15, R11 ;  /* 0x0000000b0f69723e */ /* 0x000fe200000000ff */
[----:B------:R-:W-:Y:S01]  /*77b0*/  HADD2.F32 R66, -RZ, R72.H1_H1 ;  /* 0x30000048ff427230 */ /* 0x000fe20000004100 */
[----:B------:R-:W-:Y:S01]  /*77c0*/  F2FP.F16.F32.PACK_AB R106, R13, R12 ;  /* 0x0000000c0d6a723e */ /* 0x000fe200000000ff */
[C---:B------:R-:W-:Y:S01]  /*77d0*/  FMUL R24, R38.reuse, R28 ;  /* 0x0000001c26187220 */ /* 0x040fe20000400000 */
[----:B------:R-:W-:Y:S01]  /*77e0*/  F2FP.F16.F32.PACK_AB R107, R19, R14 ;  /* 0x0000000e136b723e */ /* 0x000fe200000000ff */
[C---:B------:R-:W-:Y:S01]  /*77f0*/  FFMA R21, R41.reuse, R62, R21 ;  /* 0x0000003e29157223 */ /* 0x040fe20000000015 */
[--C-:B------:R-:W-:Y:S02]  /*7800*/  HADD2.F32 R67, -RZ, R73.reuse.H0_H0 ;  /* 0x20000049ff437230 */ /* 0x100fe40000004100 */
[C---:B------:R-:W-:Y:S01]  /*7810*/  FMUL R25, R38.reuse, R29 ;  /* 0x0000001d26197220 */ /* 0x040fe20000400000 */
[C---:B------:R-:W-:Y:S01]  /*7820*/  FFMA R22, R41.reuse, R63, R22 ;  /* 0x0000003f29167223 */ /* 0x040fe20000000016 */
[----:B------:R1:W-:Y:S01]  /*7830*/  STS.128 [R116+0x10], R104 ;  /* 0x0000106874007388 */ /* 0x0003e20000000c00 */
        /* <DEDUP_REMOVED lines=39> */
[----:B------:R-:W-:Y:S02]  /*7ab0*/  UIADD3 UR9, UPT, UPT, UR49, 0x20, URZ ;  /* 0x0000002031097890 */ /* 0x000fe4000fffe0ff */
[----:B------:R-:W-:Y:S02]  /*7ac0*/  UIADD3 UR8, UPT, UPT, UR47, 0x200, UR4 ;  /* 0x000002002f087890 */ /* 0x000fe4000fffe004 */
[----:B--2---:R-:W-:Y:S03]  /*7ad0*/  UIADD3 UR6, UP0, UPT, UR10, 0x680, URZ ;  /* 0x000006800a067890 */ /* 0x004fe6000ff1e0ff */
[----:B------:R-:W-:Y:S01]  /*7ae0*/  UMOV UR10, UR50 ;  /* 0x00000032000a7c82 */ /* 0x000fe20008000000 */
[----:B------:R-:W-:Y:S03]  /*7af0*/  UIADD3.X UR7, UPT, UPT, URZ, UR11, URZ, UP0, !UPT ;  /* 0x0000000bff077290 */ /* 0x000fe600087fe4ff */
[----:B------:R-:W-:Y:S06]  /*7b00*/  UMOV UR11, UR36 ;  /* 0x00000024000b7c82 */ /* 0x000fec0008000000 */
[----:B------:R2:W-:Y:S02]  /*7b10*/  UTMASTG.3D [UR8], [UR6] ;  /* 0x00000008060073b5 */ /* 0x0005e40008010000 */
[----:B--2---:R0:W-:Y:S02]  /*7b20*/  UTMACMDFLUSH ;  /* 0x00000000000079b7 */ /* 0x0041e40000000000 */
.L_x_113:
[----:B------:R-:W-:Y:S05]  /*7b30*/  BSYNC.RECONVERGENT B0 ;  /* 0x0000000000007941 */ /* 0x000fea0003800200 */
.L_x_112:
[----:B------:R-:W-:Y:S01]  /*7b40*/  UIADD3 UR4, UPT, UPT, UR45, 0x1, URZ ;  /* 0x000000012d047890 */ /* 0x000fe2000fffe0ff */
[----:B------:R-:W-:Y:S03]  /*7b50*/  BSSY.RECONVERGENT B0, `(.L_x_114) ;  /* 0x0000008000007945 */ /* 0x000fe60003800200 */
[----:B------:R-:W-:Y:S04]  /*7b60*/  UISETP.NE.AND UP0, UPT, UR4, 0x3, UPT ;  /* 0x000000030400788c */ /* 0x000fe8000bf05270 */
[----:B------:R-:W-:Y:S02]  /*7b70*/  UISETP.EQ.XOR UP1, UPT, UR44, 0x3, !UP0 ;  /* 0x000000032c00788c */ /* 0x000fe4000c722a70 */
[----:B------:R-:W-:Y:S02]  /*7b80*/  USEL UR46, UR4, URZ, UP0 ;  /* 0x000000ff042e7287 */ /* 0x000fe40008000000 */
[----:B------:R-:W-:Y:S04]  /*7b90*/  USEL UR5, URZ, 0x1, !UP1 ;  /* 0x00000001ff057887 */ /* 0x000fe8000c800000 */
[----:B------:R-:W-:Y:S01]  /*7ba0*/  ULOP3.LUT UR55, UR55, UR5, URZ, 0x3c, !UPT ;  /* 0x0000000537377292 */ /* 0x000fe2000f8e3cff */
[----:B------:R-:W-:Y:S11]  /*7bb0*/  @P0 BRA `(.L_x_115) ;  /* 0x0000000000040947 */ /* 0x000ff60003800000 */
[----:B------:R-:W-:Y:S04]  /*7bc0*/  DEPBAR.LE SB0, 0x1 ;  /* 0x000080400000791a */ /* 0x000fe80000000000 */
.L_x_115:
[----:B------:R-:W-:Y:S05]  /*7bd0*/  BSYNC.RECONVERGENT B0 ;  /* 0x0000000000007941 */ /* 0x000fea0003800200 */
.L_x_114:
[----:B------:R-:W-:Y:S01]  /*7be0*/  BAR.SYNC.DEFER_BLOCKING 0x1, 0x80 ;  /* 0x0042000000007b1d */ /* 0x000fe20000010000 */
[----:B------:R-:W-:Y:S01]  /*7bf0*/  UISETP.NE.AND UP0, UPT, UR53, -0x2, UPT ;  /* 0xfffffffe3500788c */ /* 0x000fe2000bf05270 */
[----:B------:R-:W-:Y:S08]  /*7c00*/  IADD3 R0, PT, PT, R36, 0x1, RZ ;  /* 0x0000000124007810 */ /* 0x000ff00007ffe0ff */
[----:B------:R-:W-:Y:S05]  /*7c10*/  BRA.U !UP0, `(.L_x_116) ;  /* 0x0000000108287547 */ /* 0x000fea000b800000 */
[----:B------:R-:W-:Y:S01]  /*7c20*/  ISETP.NE.AND P0, PT, R103, RZ, PT ;  /* 0x000000ff6700720c */ /* 0x000fe20003f05270 */
[----:B------:R-:W-:Y:S01]  /*7c30*/  IMAD.U32 R3, RZ, RZ, UR52 ;  /* 0x00000034ff037e24 */ /* 0x000fe2000f8e00ff */
[----:B------:R-:W-:Y:S01]  /*7c40*/  UIADD3 UR4, UPT, UPT, UR52, 0x1, URZ ;  /* 0x0000000134047890 */ /* 0x000fe2000fffe0ff */
[----:B------:R-:W-:Y:S03]  /*7c50*/  IMAD.U32 R2, RZ, RZ, UR54 ;  /* 0x00000036ff027e24 */ /* 0x000fe6000f8e00ff */
[----:B------:R-:W-:Y:S04]  /*7c60*/  UISETP.NE.AND UP0, UPT, UR4, 0x3, UPT ;  /* 0x000000030400788c */ /* 0x000fe8000bf05270 */
[----:B------:R-:W-:Y:S03]  /*7c70*/  USEL UR52, UR4, URZ, UP0 ;  /* 0x000000ff04347287 */ /* 0x000fe60008000000 */
[----:B------:R-:W-:Y:S05]  /*7c80*/  @P0 LEA R3, R3, UR47, 0x3 ;  /* 0x0000002f03030c11 */ /* 0x000fea000f8e18ff */
[----:B------:R-:W-:Y:S05]  /*7c90*/  @P0 VIADD R3, R3, 0x58 ;  /* 0x0000005803030836 */ /* 0x000fea0000000000 */
[----:B------:R-:W-:Y:S04]  /*7ca0*/  @P0 PRMT R2, R2, 0x654, R3 ;  /* 0x0000065402020816 */ /* 0x000fe80000000003 */
[----:B------:R2:W-:Y:S03]  /*7cb0*/  @P0 SYNCS.ARRIVE.TRANS64.RED.A1T0 RZ, [R2+URZ], RZ ;  /* 0x000000ff02ff09a7 */ /* 0x0005e600081004ff */
.L_x_116:
[----:B------:R-:W-:Y:S01]  /*7cc0*/  R2UR UR6, R102 ;  /* 0x00000000660672ca */ /* 0x000fe200000e0000 */
[----:B------:R-:W-:Y:S01]  /*7cd0*/  UIADD3 UR53, UPT, UPT, UR53, 0x2, URZ ;  /* 0x0000000235357890 */ /* 0x000fe2000fffe0ff */
[----:B------:R-:W-:Y:S02]  /*7ce0*/  R2UR UR5, R86 ;  /* 0x00000000560572ca */ /* 0x000fe400000e0000 */
[----:B------:R-:W-:Y:S02]  /*7cf0*/  R2UR UR4, R87 ;  /* 0x00000000570472ca */ /* 0x000fe400000e0000 */
[----:B------:R-:W-:Y:S02]  /*7d00*/  R2UR UR36, R100 ;  /* 0x00000000642472ca */ /* 0x000fe400000e0000 */
[----:B------:R-:W-:Y:S02]  /*7d10*/  ISETP.NE.AND P0, PT, R90, 0x2, PT ;  /* 0x000000025a00780c */ /* 0x000fe40003f05270 */
[----:B------:R-:W-:Y:S02]  /*7d20*/  ISETP.NE.AND P1, PT, R0, 0x4, PT ;  /* 0x000000040000780c */ /* 0x000fe40003f25270 */
[----:B--2---:R-:W-:Y:S01]  /*7d30*/  SEL R2, RZ, 0x1, P0 ;  /* 0x00000001ff027807 */ /* 0x004fe20000000000 */
[----:B------:R-:W-:Y:S01]  /*7d40*/  UISETP.NE.AND UP0, UPT, UR6, URZ, UPT ;  /* 0x000000ff0600728c */ /* 0x000fe2000bf05270 */
[----:B------:R-:W-:Y:S01]  /*7d50*/  SEL R3, RZ, 0x1, P1 ;  /* 0x00000001ff037807 */ /* 0x000fe20000800000 */
[----:B------:R-:W-:Y:S01]  /*7d60*/  UIADD3 UR26, UPT, UPT, UR37, UR5, URZ ;  /* 0x00000005251a7290 */ /* 0x000fe2000fffe0ff */
[----:B------:R-:W-:Y:S01]  /*7d70*/  LOP3.LUT R93, R93, R2, RZ, 0x3c, !PT ;  /* 0x000000025d5d7212 */ /* 0x000fe200078e3cff */
[----:B------:R-:W-:Y:S01]  /*7d80*/  UIADD3 UR25, UPT, UPT, UR38, UR4, URZ ;  /* 0x0000000426197290 */ /* 0x000fe2000fffe0ff */
[----:B------:R-:W-:Y:S02]  /*7d90*/  LOP3.LUT R94, R94, R3, RZ, 0x3c, !PT ;  /* 0x000000035e5e7212 */ /* 0x000fe400078e3cff */
[----:B------:R-:W-:Y:S02]  /*7da0*/  SEL R90, R90, RZ, P0 ;  /* 0x000000ff5a5a7207 */ /* 0x000fe40000000000 */
[----:B------:R-:W-:Y:S01]  /*7db0*/  SEL R36, R0, RZ, P1 ;  /* 0x000000ff00247207 */ /* 0x000fe20000800000 */
[----:B------:R-:W-:Y:S06]  /*7dc0*/  BRA.U UP0, `(.L_x_117) ;  /* 0xffffffd5007c7547 */ /* 0x000fec000b83ffff */
[----:B------:R-:W-:-:S13]  /*7dd0*/  R2UR UR4, R88 ;  /* 0x00000000580472ca */ /* 0x000fda00000e0000 */
[----:B------:R-:W-:-:S09]  /*7de0*/  UISETP.NE.AND UP0, UPT, UR4, URZ, UPT ;  /* 0x000000ff0400728c */ /* 0x000fd2000bf05270 */
[----:B------:R-:W-:Y:S05]  /*7df0*/  BRA.U !UP0, `(.L_x_118) ;  /* 0x0000000108487547 */ /* 0x000fea000b800000 */
[----:B------:R-:W2:Y:S02]  /*7e00*/  LDCU.64 UR4, c[0x0][0x890] ;  /* 0x00011200ff0477ac */ /* 0x000ea40008000a00 */
[----:B--2---:R-:W-:-:S04]  /*7e10*/  UISETP.NE.U32.AND UP0, UPT, UR4, URZ, UPT ;  /* 0x000000ff0400728c */ /* 0x004fc8000bf05070 */
[----:B------:R-:W-:-:S09]  /*7e20*/  UISETP.NE.AND.EX UP0, UPT, UR5, URZ, UPT, UP0 ;  /* 0x000000ff0500728c */ /* 0x000fd2000bf05300 */
[----:B------:R-:W-:Y:S05]  /*7e30*/  BRA.U UP0, `(.L_x_119) ;  /* 0x00000001000c7547 */ /* 0x000fea000b800000 */
[----:B------:R-:W-:-:S13]  /*7e40*/  FSETP.NEU.AND P0, PT, R41, RZ, PT ;  /* 0x000000ff2900720b */ /* 0x000fda0003f0d000 */
[----:B------:R-:W-:Y:S05]  /*7e50*/  @!P0 EXIT ;  /* 0x000000000000894d */ /* 0x000fea0003800000 */
[----:B------:R-:W-:Y:S05]  /*7e60*/  BRA `(.L_x_118) ;  /* 0x00000000002c7947 */ /* 0x000fea0003800000 */
.L_x_119:
[----:B------:R-:W-:Y:S01]  /*7e70*/  ISETP.NE.AND P0, PT, R89, RZ, PT ;  /* 0x000000ff5900720c */ /* 0x000fe20003f05270 */
[----:B------:R-:W-:-:S12]  /*7e80*/  BSSY.RECONVERGENT B0, `(.L_x_118) ;  /* 0x0000009000007945 */ /* 0x000fd80003800200 */
[----:B------:R-:W-:Y:S05]  /*7e90*/  @P0 BRA `(.L_x_120) ;  /* 0x0000000000140947 */ /* 0x000fea0003800000 */
[----:B------:R-:W2:Y:S02]  /*7ea0*/  LDCU.64 UR4, c[0x0][0x888] ;  /* 0x00011100ff0477ac */ /* 0x000ea40008000a00 */
[----:B--2---:R-:W-:-:S04]  /*7eb0*/  ISETP.NE.U32.AND P0, PT, RZ, UR4, PT ;  /* 0x00000004ff007c0c */ /* 0x004fc8000bf05070 */
[----:B------:R-:W-:-:S13]  /*7ec0*/  ISETP.NE.AND.EX P0, PT, RZ, UR5, PT, P0 ;  /* 0x00000005ff007c0c */ /* 0x000fda000bf05300 */
[----:B------:R-:W-:Y:S05]  /*7ed0*/  @!P0 EXIT ;  /* 0x000000000000894d */ /* 0x000fea0003800000 */
[----:B------:R-:W-:Y:S05]  /*7ee0*/  BRA `(.L_x_121) ;  /* 0x0000000000087947 */ /* 0x000fea0003800000 */
.L_x_120:
[----:B------:R-:W-:-:S13]  /*7ef0*/  FSETP.NEU.AND P0, PT, R41, RZ, PT ;  /* 0x000000ff2900720b */ /* 0x000fda0003f0d000 */
[----:B------:R-:W-:Y:S05]  /*7f00*/  @!P0 EXIT ;  /* 0x000000000000894d */ /* 0x000fea0003800000 */
.L_x_121:
[----:B------:R-:W-:Y:S05]  /*7f10*/  BSYNC.RECONVERGENT B0 ;  /* 0x0000000000007941 */ /* 0x000fea0003800200 */
.L_x_118:
[----:B------:R-:W-:Y:S01]  /*7f20*/  ULEA UR4, UR52, UR47, 0x3 ;  /* 0x0000002f34047291 */ /* 0x000fe2000f8e18ff */
[----:B------:R-:W-:-:S04]  /*7f30*/  DEPBAR.LE SB0, 0x0 ;  /* 0x000080000000791a */ /* 0x000fc80000000000 */
[----:B------:R-:W-:-:S04]  /*7f40*/  UIADD3 UR4, UPT, UPT, UR4, 0x58, URZ ;  /* 0x0000005804047890 */ /* 0x000fc8000fffe0ff */
[----:B------:R-:W-:-:S09]  /*7f50*/  UPRMT UR4, UR54, 0x654, UR4 ;  /* 0x0000065436047896 */ /* 0x000fd20008000004 */
[----:B------:R-:W-:Y:S01]  /*7f60*/  SYNCS.ARRIVE.TRANS64.RED.A1T0 RZ, [UR4], RZ ;  /* 0x000000ffffff79a7 */ /* 0x000fe20008100404 */
[----:B------:R-:W-:Y:S05]  /*7f70*/  EXIT ;  /* 0x000000000000794d */ /* 0x000fea0003800000 */
.L_x_24:
[----:B--2---:R2:W3:Y:S02]  /*7f80*/  SYNCS.PHASECHK.TRANS64.TRYWAIT P0, [R3+URZ+0xf0], R2 ;  /* 0x0000f002030075a7 */ /* 0x0044e400080011ff */
[----:B---3--:R-:W-:Y:S05]  /*7f90*/  @!P0 NANOSLEEP.SYNCS 0x989680 ;  /* 0x009896800000895d */ /* 0x008fea0003900000 */
[----:B------:R-:W3:Y:S02]  /*7fa0*/  @!P0 SYNCS.PHASECHK.TRANS64 P0, [R3+URZ+0xf0], R2 ;  /* 0x0000f002030085a7 */ /* 0x000ee400080010ff */
[----:B---3--:R-:W-:Y:S05]  /*7fb0*/  @!P0 BRA `(.L_x_24) ;  /* 0xfffffffc00f08947 */ /* 0x008fea000383ffff */
[----:B------:R-:W-:Y:S05]  /*7fc0*/  BRA `(.L_x_122) ;  /* 0xffffff9800387947 */ /* 0x000fea000383ffff */
.L_x_27:
[----:B-1----:R-:W-:-:S07]  /*7fd0*/  MOV R0, UR33 ;  /* 0x0000002100007c02 */ /* 0x002fce0008000f00 */
.L_x_123:
[----:B-1----:R1:W2:Y:S02]  /*7fe0*/  SYNCS.PHASECHK.TRANS64.TRYWAIT P0, [R0+URZ+0x20], R3 ;  /* 0x00002003000075a7 */ /* 0x0022a400080011ff */
[----:B--2---:R-:W-:Y:S05]  /*7ff0*/  @!P0 NANOSLEEP.SYNCS 0x989680 ;  /* 0x009896800000895d */ /* 0x004fea0003900000 */
[----:B------:R-:W2:Y:S02]  /*8000*/  @!P0 SYNCS.PHASECHK.TRANS64 P0, [R0+URZ+0x20], R3 ;  /* 0x00002003000085a7 */ /* 0x000ea400080010ff */
[----:B--2---:R-:W-:Y:S05]  /*8010*/  @!P0 BRA `(.L_x_123) ;  /* 0xfffffffc00f08947 */ /* 0x004fea000383ffff */
[----:B------:R-:W-:Y:S05]  /*8020*/  BRA `(.L_x_26) ;  /* 0xffffff9800807947 */ /* 0x000fea000383ffff */
.L_x_34:
[----:B-1----:R-:W-:-:S07]  /*8030*/  MOV R0, UR33 ;  /* 0x0000002100007c02 */ /* 0x002fce0008000f00 */
.L_x_124:
[----:B-1----:R1:W2:Y:S02]  /*8040*/  SYNCS.PHASECHK.TRANS64.TRYWAIT P0, [R0+URZ+0x20], R3 ;  /* 0x00002003000075a7 */ /* 0x0022a400080011ff */
[----:B--2---:R-:W-:Y:S05]  /*8050*/  @!P0 NANOSLEEP.SYNCS 0x989680 ;  /* 0x009896800000895d */ /* 0x004fea0003900000 */
[----:B------:R-:W2:Y:S02]  /*8060*/  @!P0 SYNCS.PHASECHK.TRANS64 P0, [R0+URZ+0x20], R3 ;  /* 0x00002003000085a7 */ /* 0x000ea400080010ff */
[----:B--2---:R-:W-:Y:S05]  /*8070*/  @!P0 BRA `(.L_x_124) ;  /* 0xfffffffc00f08947 */ /* 0x004fea000383ffff */
[----:B------:R-:W-:Y:S05]  /*8080*/  BRA `(.L_x_33) ;  /* 0xffffff9c00747947 */ /* 0x000fea000383ffff */
.L_x_39:
[----:B-1----:R1:W2:Y:S02]  /*8090*/  SYNCS.PHASECHK.TRANS64.TRYWAIT P0, [R3+URZ+0x80], R0 ;  /* 0x00008000030075a7 */ /* 0x0022a400080011ff */
[----:B--2---:R-:W-:Y:S05]  /*80a0*/  @!P0 NANOSLEEP.SYNCS 0x989680 ;  /* 0x009896800000895d */ /* 0x004fea0003900000 */
[----:B------:R-:W2:Y:S02]  /*80b0*/  @!P0 SYNCS.PHASECHK.TRANS64 P0, [R3+URZ+0x80], R0 ;  /* 0x00008000030085a7 */ /* 0x000ea400080010ff */
[----:B--2---:R-:W-:Y:S05]  /*80c0*/  @!P0 BRA `(.L_x_39) ;  /* 0xfffffffc00f08947 */ /* 0x004fea000383ffff */
[----:B------:R-:W-:Y:S05]  /*80d0*/  BRA `(.L_x_125) ;  /* 0xffffffa000487947 */ /* 0x000fea000383ffff */
.L_x_43:
[----:B-1----:R-:W-:-:S07]  /*80e0*/  MOV R0, UR4 ;  /* 0x0000000400007c02 */ /* 0x002fce0008000f00 */
.L_x_126:
[----:B-1----:R1:W2:Y:S02]  /*80f0*/  SYNCS.PHASECHK.TRANS64.TRYWAIT P0, [R0+URZ], R3 ;  /* 0x00000003000075a7 */ /* 0x0022a400080011ff */
[----:B--2---:R-:W-:Y:S05]  /*8100*/  @!P0 NANOSLEEP.SYNCS 0x989680 ;  /* 0x009896800000895d */ /* 0x004fea0003900000 */
[----:B------:R-:W2:Y:S02]  /*8110*/  @!P0 SYNCS.PHASECHK.TRANS64 P0, [R0+URZ], R3 ;  /* 0x00000003000085a7 */ /* 0x000ea400080010ff */
[----:B--2---:R-:W-:Y:S05]  /*8120*/  @!P0 BRA `(.L_x_126) ;  /* 0xfffffffc00f08947 */ /* 0x004fea000383ffff */
[----:B------:R-:W-:Y:S05]  /*8130*/  BRA `(.L_x_127) ;  /* 0xffffffa400f47947 */ /* 0x000fea000383ffff */
.L_x_44:
[----:B------:R-:W-:-:S07]  /*8140*/  MOV R0, UR5 ;  /* 0x0000000500007c02 */ /* 0x000fce0008000f00 */
.L_x_128:
[----:B-1----:R1:W2:Y:S02]  /*8150*/  SYNCS.PHASECHK.TRANS64.TRYWAIT P0, [R0+URZ], R3 ;  /* 0x00000003000075a7 */ /* 0x0022a400080011ff */
[----:B--2---:R-:W-:Y:S05]  /*8160*/  @!P0 NANOSLEEP.SYNCS 0x989680 ;  /* 0x009896800000895d */ /* 0x004fea0003900000 */
[----:B------:R-:W2:Y:S02]  /*8170*/  @!P0 SYNCS.PHASECHK.TRANS64 P0, [R0+URZ], R3 ;  /* 0x00000003000085a7 */ /* 0x000ea400080010ff */
[----:B--2---:R-:W-:Y:S05]  /*8180*/  @!P0 BRA `(.L_x_128) ;  /* 0xfffffffc00f08947 */ /* 0x004fea000383ffff */
[----:B------:R-:W-:Y:S05]  /*8190*/  BRA `(.L_x_129) ;  /* 0xffffffa800007947 */ /* 0x000fea000383ffff */
.L_x_45:
[----:B------:R-:W-:-:S07]  /*81a0*/  MOV R0, UR5 ;  /* 0x0000000500007c02 */ /* 0x000fce0008000f00 */
.L_x_130:
[----:B-1----:R1:W2:Y:S02]  /*81b0*/  SYNCS.PHASECHK.TRANS64.TRYWAIT P0, [R0+URZ], R3 ;  /* 0x00000003000075a7 */ /* 0x0022a400080011ff */
[----:B--2---:R-:W-:Y:S05]  /*81c0*/  @!P0 NANOSLEEP.SYNCS 0x989680 ;  /* 0x009896800000895d */ /* 0x004fea0003900000 */
[----:B------:R-:W2:Y:S02]  /*81d0*/  @!P0 SYNCS.PHASECHK.TRANS64 P0, [R0+URZ], R3 ;  /* 0x00000003000085a7 */ /* 0x000ea400080010ff */
[----:B--2---:R-:W-:Y:S05]  /*81e0*/  @!P0 BRA `(.L_x_130) ;  /* 0xfffffffc00f08947 */ /* 0x004fea000383ffff */
[----:B------:R-:W-:Y:S05]  /*81f0*/  BRA `(.L_x_131) ;  /* 0xffffffa8000c7947 */ /* 0x000fea000383ffff */
.L_x_48:
[----:B-1----:R1:W2:Y:S02]  /*8200*/  SYNCS.PHASECHK.TRANS64.TRYWAIT P0, [R2+URZ+0xe0], R5 ;  /* 0x0000e005020075a7 */ /* 0x0022a400080011ff */
[----:B--2---:R-:W-:Y:S05]  /*8210*/  @!P0 NANOSLEEP.SYNCS 0x989680 ;  /* 0x009896800000895d */ /* 0x004fea0003900000 */
[----:B------:R-:W2:Y:S02]  /*8220*/  @!P0 SYNCS.PHASECHK.TRANS64 P0, [R2+URZ+0xe0], R5 ;  /* 0x0000e005020085a7 */ /* 0x000ea400080010ff */
[----:B--2---:R-:W-:Y:S05]  /*8230*/  @!P0 BRA `(.L_x_48) ;  /* 0xfffffffc00f08947 */ /* 0x004fea000383ffff */
[----:B------:R-:W-:Y:S05]  /*8240*/  BRA `(.L_x_132) ;  /* 0xffffffa800687947 */ /* 0x000fea000383ffff */
.L_x_49:
[----:B------:R-:W-:-:S07]  /*8250*/  MOV R2, UR4 ;  /* 0x0000000400027c02 */ /* 0x000fce0008000f00 */
.L_x_133:
[----:B-1----:R1:W2:Y:S02]  /*8260*/  SYNCS.PHASECHK.TRANS64.TRYWAIT P0, [R2+URZ+0x90], R5 ;  /* 0x00009005020075a7 */ /* 0x0022a400080011ff */
[----:B--2---:R-:W-:Y:S05]  /*8270*/  @!P0 NANOSLEEP.SYNCS 0x989680 ;  /* 0x009896800000895d */ /* 0x004fea0003900000 */
[----:B------:R-:W2:Y:S02]  /*8280*/  @!P0 SYNCS.PHASECHK.TRANS64 P0, [R2+URZ+0x90], R5 ;  /* 0x00009005020085a7 */ /* 0x000ea400080010ff */
[----:B--2---:R-:W-:Y:S05]  /*8290*/  @!P0 BRA `(.L_x_133) ;  /* 0xfffffffc00f08947 */ /* 0x004fea000383ffff */
[----:B------:R-:W-:Y:S05]  /*82a0*/  BRA `(.L_x_134) ;  /* 0xffffffa800787947 */ /* 0x000fea000383ffff */
.L_x_50:
[----:B-1----:R1:W2:Y:S02]  /*82b0*/  SYNCS.PHASECHK.TRANS64.TRYWAIT P1, [R2+URZ+0x80], R5 ;  /* 0x00008005020075a7 */ /* 0x0022a400080211ff */
[----:B--2---:R-:W-:Y:S05]  /*82c0*/  @!P1 NANOSLEEP.SYNCS 0x989680 ;  /* 0x009896800000995d */ /* 0x004fea0003900000 */
[----:B------:R-:W2:Y:S02]  /*82d0*/  @!P1 SYNCS.PHASECHK.TRANS64 P1, [R2+URZ+0x80], R5 ;  /* 0x00008005020095a7 */ /* 0x000ea400080210ff */
[----:B--2---:R-:W-:Y:S05]  /*82e0*/  @!P1 BRA `(.L_x_50) ;  /* 0xfffffffc00f09947 */ /* 0x004fea000383ffff */
[----:B------:R-:W-:Y:S05]  /*82f0*/  BRA `(.L_x_135) ;  /* 0xffffffa800a87947 */ /* 0x000fea000383ffff */
.L_x_53:
[----:B------:R-:W-:-:S07]  /*8300*/  MOV R0, UR4 ;  /* 0x0000000400007c02 */ /* 0x000fce0008000f00 */
.L_x_136:
[----:B-1----:R1:W2:Y:S02]  /*8310*/  SYNCS.PHASECHK.TRANS64.TRYWAIT P0, [R0+URZ+0x90], R3 ;  /* 0x00009003000075a7 */ /* 0x0022a400080011ff */
[----:B--2---:R-:W-:Y:S05]  /*8320*/  @!P0 NANOSLEEP.SYNCS 0x989680 ;  /* 0x009896800000895d */ /* 0x004fea0003900000 */
[----:B------:R-:W2:Y:S02]  /*8330*/  @!P0 SYNCS.PHASECHK.TRANS64 P0, [R0+URZ+0x90], R3 ;  /* 0x00009003000085a7 */ /* 0x000ea400080010ff */
[----:B--2---:R-:W-:Y:S05]  /*8340*/  @!P0 BRA `(.L_x_136) ;  /* 0xfffffffc00f08947 */ /* 0x004fea000383ffff */
[----:B------:R-:W-:Y:S05]  /*8350*/  BRA `(.L_x_52) ;  /* 0xffffffa800fc7947 */ /* 0x000fea000383ffff */
.L_x_60:
[----:B-1----:R1:W2:Y:S02]  /*8360*/  SYNCS.PHASECHK.TRANS64.TRYWAIT P1, [R0+URZ+0x80], R5 ;  /* 0x00008005000075a7 */ /* 0x0022a400080211ff */
[----:B--2---:R-:W-:Y:S05]  /*8370*/  @!P1 NANOSLEEP.SYNCS 0x989680 ;  /* 0x009896800000995d */ /* 0x004fea0003900000 */
[----:B------:R-:W2:Y:S02]  /*8380*/  @!P1 SYNCS.PHASECHK.TRANS64 P1, [R0+URZ+0x80], R5 ;  /* 0x00008005000095a7 */ /* 0x000ea400080210ff */
[----:B--2---:R-:W-:Y:S05]  /*8390*/  @!P1 BRA `(.L_x_60) ;  /* 0xfffffffc00f09947 */ /* 0x004fea000383ffff */
[----:B------:R-:W-:Y:S05]  /*83a0*/  BRA `(.L_x_137) ;  /* 0xffffffb000907947 */ /* 0x000fea000383ffff */
.L_x_61:
[----:B------:R-:W-:-:S07]  /*83b0*/  MOV R3, UR45 ;  /* 0x0000002d00037c02 */ /* 0x000fce0008000f00 */
.L_x_138:
[----:B-1----:R1:W2:Y:S02]  /*83c0*/  SYNCS.PHASECHK.TRANS64.TRYWAIT P0, [R3+URZ+0xc0], R0 ;  /* 0x0000c000030075a7 */ /* 0x0022a400080011ff */
[----:B--2---:R-:W-:Y:S05]  /*83d0*/  @!P0 NANOSLEEP.SYNCS 0x989680 ;  /* 0x009896800000895d */ /* 0x004fea0003900000 */
[----:B------:R-:W2:Y:S02]  /*83e0*/  @!P0 SYNCS.PHASECHK.TRANS64 P0, [R3+URZ+0xc0], R0 ;  /* 0x0000c000030085a7 */ /* 0x000ea400080010ff */
[----:B--2---:R-:W-:Y:S05]  /*83f0*/  @!P0 BRA `(.L_x_138) ;  /* 0xfffffffc00f08947 */ /* 0x004fea000383ffff */
[----:B------:R-:W-:Y:S05]  /*8400*/  BRA `(.L_x_139) ;  /* 0xffffffb000c87947 */ /* 0x000fea000383ffff */
.L_x_64:
[----:B------:R-:W-:Y:S07]  /*8410*/  MOV R0, UR7 ;  /* 0x0000000700007c02 */ /* 0x000fee0008000f00 */
.L_x_140:
[----:B-1----:R1:W2:Y:S02]  /*8420*/  SYNCS.PHASECHK.TRANS64.TRYWAIT P0, [R0+URZ], R3 ;  /* 0x00000003000075a7 */ /* 0x0022a400080011ff */
[----:B--2---:R-:W-:Y:S05]  /*8430*/  @!P0 NANOSLEEP.SYNCS 0x989680 ;  /* 0x009896800000895d */ /* 0x004fea0003900000 */
[----:B------:R-:W2:Y:S02]  /*8440*/  @!P0 SYNCS.PHASECHK.TRANS64 P0, [R0+URZ], R3 ;  /* 0x00000003000085a7 */ /* 0x000ea400080010ff */
[----:B--2---:R-:W-:Y:S05]  /*8450*/  @!P0 BRA `(.L_x_140) ;  /* 0xfffffffc00f08947 */ /* 0x004fea000383ffff */
[----:B------:R-:W-:Y:S05]  /*8460*/  BRA `(.L_x_63) ;  /* 0xffffffb000e47947 */ /* 0x000fea000383ffff */
.L_x_67:
[----:B------:R-:W-:-:S07]  /*8470*/  MOV R0, UR4 ;  /* 0x0000000400007c02 */ /* 0x000fce0008000f00 */
.L_x_141:
[----:B--2---:R2:W4:Y:S02]  /*8480*/  SYNCS.PHASECHK.TRANS64.TRYWAIT P0, [R0+URZ], R3 ;  /* 0x00000003000075a7 */ /* 0x00452400080011ff */
[----:B----4-:R-:W-:Y:S05]  /*8490*/  @!P0 NANOSLEEP.SYNCS 0x989680 ;  /* 0x009896800000895d */ /* 0x010fea0003900000 */
[----:B------:R-:W4:Y:S02]  /*84a0*/  @!P0 SYNCS.PHASECHK.TRANS64 P0, [R0+URZ], R3 ;  /* 0x00000003000085a7 */ /* 0x000f2400080010ff */
[----:B----4-:R-:W-:Y:S05]  /*84b0*/  @!P0 BRA `(.L_x_141) ;  /* 0xfffffffc00f08947 */ /* 0x010fea000383ffff */
[----:B------:R-:W-:Y:S05]  /*84c0*/  BRA `(.L_x_142) ;  /* 0xffffffb800107947 */ /* 0x000fea000383ffff */
.L_x_68:
[----:B------:R-:W-:-:S07]  /*84d0*/  MOV R0, UR5 ;  /* 0x0000000500007c02 */ /* 0x000fce0008000f00 */
.L_x_143:
[----:B-1----:R1:W2:Y:S02]  /*84e0*/  SYNCS.PHASECHK.TRANS64.TRYWAIT P0, [R0+URZ], R3 ;  /* 0x00000003000075a7 */ /* 0x0022a400080011ff */
[----:B--2---:R-:W-:Y:S05]  /*84f0*/  @!P0 NANOSLEEP.SYNCS 0x989680 ;  /* 0x009896800000895d */ /* 0x004fea0003900000 */
[----:B------:R-:W2:Y:S02]  /*8500*/  @!P0 SYNCS.PHASECHK.TRANS64 P0, [R0+URZ], R3 ;  /* 0x00000003000085a7 */ /* 0x000ea400080010ff */
[----:B--2---:R-:W-:Y:S05]  /*8510*/  @!P0 BRA `(.L_x_143) ;  /* 0xfffffffc00f08947 */ /* 0x004fea000383ffff */
[----:B------:R-:W-:Y:S05]  /*8520*/  BRA `(.L_x_144) ;  /* 0xffffffb8001c7947 */ /* 0x000fea000383ffff */
.L_x_69:
[----:B------:R-:W-:-:S07]  /*8530*/  MOV R0, UR5 ;  /* 0x0000000500007c02 */ /* 0x000fce0008000f00 */
.L_x_145:
[----:B-1----:R1:W2:Y:S02]  /*8540*/  SYNCS.PHASECHK.TRANS64.TRYWAIT P0, [R0+URZ], R3 ;  /* 0x00000003000075a7 */ /* 0x0022a400080011ff */
[----:B--2---:R-:W-:Y:S05]  /*8550*/  @!P0 NANOSLEEP.SYNCS 0x989680 ;  /* 0x009896800000895d */ /* 0x004fea0003900000 */
[----:B------:R-:W2:Y:S02]  /*8560*/  @!P0 SYNCS.PHASECHK.TRANS64 P0, [R0+URZ], R3 ;  /* 0x00000003000085a7 */ /* 0x000ea400080010ff */
[----:B--2---:R-:W-:Y:S05]  /*8570*/  @!P0 BRA `(.L_x_145) ;  /* 0xfffffffc00f08947 */ /* 0x004fea000383ffff */
[----:B------:R-:W-:Y:S05]  /*8580*/  BRA `(.L_x_146) ;  /* 0xffffffb800287947 */ /* 0x000fea000383ffff */
.L_x_70:
[----:B------:R-:W-:-:S07]  /*8590*/  MOV R0, UR4 ;  /* 0x0000000400007c02 */ /* 0x000fce0008000f00 */
.L_x_147:
[----:B-1----:R1:W2:Y:S02]  /*85a0*/  SYNCS.PHASECHK.TRANS64.TRYWAIT P0, [R0+URZ], R3 ;  /* 0x00000003000075a7 */ /* 0x0022a400080011ff */
[----:B--2---:R-:W-:Y:S05]  /*85b0*/  @!P0 NANOSLEEP.SYNCS 0x989680 ;  /* 0x009896800000895d */ /* 0x004fea0003900000 */
[----:B------:R-:W2:Y:S02]  /*85c0*/  @!P0 SYNCS.PHASECHK.TRANS64 P0, [R0+URZ], R3 ;  /* 0x00000003000085a7 */ /* 0x000ea400080010ff */
[----:B--2---:R-:W-:Y:S05]  /*85d0*/  @!P0 BRA `(.L_x_147) ;  /* 0xfffffffc00f08947 */ /* 0x004fea000383ffff */
[----:B------:R-:W-:Y:S05]  /*85e0*/  BRA `(.L_x_148) ;  /* 0xffffffb800347947 */ /* 0x000fea000383ffff */
.L_x_75:
[----:B---3--:R3:W1:Y:S02]  /*85f0*/  SYNCS.PHASECHK.TRANS64.TRYWAIT P0, [R12+URZ+0x80], R9 ;  /* 0x000080090c0075a7 */ /* 0x00866400080011ff */
[----:B-1----:R-:W-:Y:S05]  /*8600*/  @!P0 NANOSLEEP.SYNCS 0x989680 ;  /* 0x009896800000895d */ /* 0x002fea0003900000 */
[----:B------:R-:W1:Y:S02]  /*8610*/  @!P0 SYNCS.PHASECHK.TRANS64 P0, [R12+URZ+0x80], R9 ;  /* 0x000080090c0085a7 */ /* 0x000e6400080010ff */
[----:B-1----:R-:W-:Y:S05]  /*8620*/  @!P0 BRA `(.L_x_75) ;  /* 0xfffffffc00f08947 */ /* 0x002fea000383ffff */
[----:B------:R-:W-:Y:S05]  /*8630*/  BRA `(.L_x_149) ;  /* 0xffffffbc00447947 */ /* 0x000fea000383ffff */
.L_x_78:
[----:B------:R-:W-:Y:S07]  /*8640*/  MOV R0, UR24 ;  /* 0x0000001800007c02 */ /* 0x000fee0008000f00 */
.L_x_150:
[----:B-1----:R1:W2:Y:S02]  /*8650*/  SYNCS.PHASECHK.TRANS64.TRYWAIT P2, [R0+URZ+0x78], R9 ;  /* 0x00007809000075a7 */ /* 0x0022a400080411ff */
[----:B--2---:R-:W-:Y:S05]  /*8660*/  @!P2 NANOSLEEP.SYNCS 0x989680 ;  /* 0x009896800000a95d */ /* 0x004fea0003900000 */
[----:B------:R-:W2:Y:S02]  /*8670*/  @!P2 SYNCS.PHASECHK.TRANS64 P2, [R0+URZ+0x78], R9 ;  /* 0x000078090000a5a7 */ /* 0x000ea400080410ff */
[----:B--2---:R-:W-:Y:S05]  /*8680*/  @!P2 BRA `(.L_x_150) ;  /* 0xfffffffc00f0a947 */ /* 0x004fea000383ffff */
[----:B------:R-:W-:Y:S05]  /*8690*/  BRA `(.L_x_77) ;  /* 0xffffffc000a87947 */ /* 0x000fea000383ffff */
.L_x_81:
[----:B------:R-:W-:Y:S07]  /*86a0*/  MOV R0, UR4 ;  /* 0x0000000400007c02 */ /* 0x000fee0008000f00 */
.L_x_151:
[----:B-1----:R1:W2:Y:S02]  /*86b0*/  SYNCS.PHASECHK.TRANS64.TRYWAIT P0, [R0+URZ+0x58], R9 ;  /* 0x00005809000075a7 */ /* 0x0022a400080011ff */
[----:B--2---:R-:W-:Y:S05]  /*86c0*/  @!P0 NANOSLEEP.SYNCS 0x989680 ;  /* 0x009896800000895d */ /* 0x004fea0003900000 */
[----:B------:R-:W2:Y:S02]  /*86d0*/  @!P0 SYNCS.PHASECHK.TRANS64 P0, [R0+URZ+0x58], R9 ;  /* 0x00005809000085a7 */ /* 0x000ea400080010ff */
[----:B--2---:R-:W-:Y:S05]  /*86e0*/  @!P0 BRA `(.L_x_151) ;  /* 0xfffffffc00f08947 */ /* 0x004fea000383ffff */
[----:B------:R-:W-:Y:S05]  /*86f0*/  BRA `(.L_x_152) ;  /* 0xffffffc400087947 */ /* 0x000fea000383ffff */
.L_x_82:
[----:B------:R-:W-:Y:S07]  /*8700*/  MOV R9, UR5 ;  /* 0x0000000500097c02 */ /* 0x000fee0008000f00 */
.L_x_153:
[----:B-1----:R1:W2:Y:S02]  /*8710*/  SYNCS.PHASECHK.TRANS64.TRYWAIT P0, [R9+URZ+0x58], R0 ;  /* 0x00005800090075a7 */ /* 0x0022a400080011ff */
[----:B--2---:R-:W-:Y:S05]  /*8720*/  @!P0 NANOSLEEP.SYNCS 0x989680 ;  /* 0x009896800000895d */ /* 0x004fea0003900000 */
[----:B------:R-:W2:Y:S02]  /*8730*/  @!P0 SYNCS.PHASECHK.TRANS64 P0, [R9+URZ+0x58], R0 ;  /* 0x00005800090085a7 */ /* 0x000ea400080010ff */
[----:B--2---:R-:W-:Y:S05]  /*8740*/  @!P0 BRA `(.L_x_153) ;  /* 0xfffffffc00f08947 */ /* 0x004fea000383ffff */
[----:B------:R-:W-:Y:S05]  /*8750*/  BRA `(.L_x_154) ;  /* 0xffffffc400647947 */ /* 0x000fea000383ffff */
.L_x_84:
[----:B------:R-:W-:-:S07]  /*8760*/  MOV R0, UR4 ;  /* 0x0000000400007c02 */ /* 0x000fce0008000f00 */
.L_x_155:
[----:B-1----:R1:W2:Y:S02]  /*8770*/  SYNCS.PHASECHK.TRANS64.TRYWAIT P0, [R0+URZ], R3 ;  /* 0x00000003000075a7 */ /* 0x0022a400080011ff */
[----:B--2---:R-:W-:Y:S05]  /*8780*/  @!P0 NANOSLEEP.SYNCS 0x989680 ;  /* 0x009896800000895d */ /* 0x004fea0003900000 */
[----:B------:R-:W2:Y:S02]  /*8790*/  @!P0 SYNCS.PHASECHK.TRANS64 P0, [R0+URZ], R3 ;  /* 0x00000003000085a7 */ /* 0x000ea400080010ff */
[----:B--2---:R-:W-:Y:S05]  /*87a0*/  @!P0 BRA `(.L_x_155) ;  /* 0xfffffffc00f08947 */ /* 0x004fea000383ffff */
[----:B------:R-:W-:Y:S05]  /*87b0*/  BRA `(.L_x_156) ;  /* 0xffffffc400f47947 */ /* 0x000fea000383ffff */
.L_x_85:
[----:B------:R-:W-:-:S07]  /*87c0*/  MOV R0, UR5 ;  /* 0x0000000500007c02 */ /* 0x000fce0008000f00 */
.L_x_157:
[----:B-1----:R1:W2:Y:S02]  /*87d0*/  SYNCS.PHASECHK.TRANS64.TRYWAIT P0, [R0+URZ], R3 ;  /* 0x00000003000075a7 */ /* 0x0022a400080011ff */
[----:B--2---:R-:W-:Y:S05]  /*87e0*/  @!P0 NANOSLEEP.SYNCS 0x989680 ;  /* 0x009896800000895d */ /* 0x004fea0003900000 */
[----:B------:R-:W2:Y:S02]  /*87f0*/  @!P0 SYNCS.PHASECHK.TRANS64 P0, [R0+URZ], R3 ;  /* 0x00000003000085a7 */ /* 0x000ea400080010ff */
[----:B--2---:R-:W-:Y:S05]  /*8800*/  @!P0 BRA `(.L_x_157) ;  /* 0xfffffffc00f08947 */ /* 0x004fea000383ffff */
[----:B------:R-:W-:Y:S05]  /*8810*/  BRA `(.L_x_158) ;  /* 0xffffffc800007947 */ /* 0x000fea000383ffff */
.L_x_87:
[----:B-1----:R1:W2:Y:S02]  /*8820*/  SYNCS.PHASECHK.TRANS64.TRYWAIT P0, [R0+URZ+0x80], R3 ;  /* 0x00008003000075a7 */ /* 0x0022a400080011ff */
[----:B--2---:R-:W-:Y:S05]  /*8830*/  @!P0 NANOSLEEP.SYNCS 0x989680 ;  /* 0x009896800000895d */ /* 0x004fea0003900000 */
[----:B------:R-:W2:Y:S02]  /*8840*/  @!P0 SYNCS.PHASECHK.TRANS64 P0, [R0+URZ+0x80], R3 ;  /* 0x00008003000085a7 */ /* 0x000ea400080010ff */
[----:B--2---:R-:W-:Y:S05]  /*8850*/  @!P0 BRA `(.L_x_87) ;  /* 0xfffffffc00f08947 */ /* 0x004fea000383ffff */
[----:B------:R-:W-:Y:S05]  /*8860*/  BRA `(.L_x_159) ;  /* 0xffffffc800e87947 */ /* 0x000fea000383ffff */
.L_x_97:
[----:B-1----:R1:W3:Y:S02]  /*8870*/  SYNCS.PHASECHK.TRANS64.TRYWAIT P1, [R0+URZ+0x40], R5 ;  /* 0x00004005000075a7 */ /* 0x0022e400080211ff */
[----:B---3--:R-:W-:Y:S05]  /*8880*/  @!P1 NANOSLEEP.SYNCS 0x989680 ;  /* 0x009896800000995d */ /* 0x008fea0003900000 */
[----:B------:R-:W3:Y:S02]  /*8890*/  @!P1 SYNCS.PHASECHK.TRANS64 P1, [R0+URZ+0x40], R5 ;  /* 0x00004005000095a7 */ /* 0x000ee400080210ff */
[----:B---3--:R-:W-:Y:S05]  /*88a0*/  @!P1 BRA `(.L_x_97) ;  /* 0xfffffffc00f09947 */ /* 0x008fea000383ffff */
[----:B------:R-:W-:Y:S05]  /*88b0*/  BRA `(.L_x_96) ;  /* 0xffffffd800887947 */ /* 0x000fea000383ffff */
.L_x_99:
[----:B-1----:R1:W4:Y:S02]  /*88c0*/  SYNCS.PHASECHK.TRANS64.TRYWAIT P0, [R108+URZ+0xa0], R3 ;  /* 0x0000a0036c0075a7 */ /* 0x00232400080011ff */
[----:B----4-:R-:W-:Y:S05]  /*88d0*/  @!P0 NANOSLEEP.SYNCS 0x989680 ;  /* 0x009896800000895d */ /* 0x010fea0003900000 */
[----:B------:R-:W4:Y:S02]  /*88e0*/  @!P0 SYNCS.PHASECHK.TRANS64 P0, [R108+URZ+0xa0], R3 ;  /* 0x0000a0036c0085a7 */ /* 0x000f2400080010ff */
[----:B----4-:R-:W-:Y:S05]  /*88f0*/  @!P0 BRA `(.L_x_99) ;  /* 0xfffffffc00f08947 */ /* 0x010fea000383ffff */
[----:B------:R-:W-:Y:S05]  /*8900*/  BRA `(.L_x_98) ;  /* 0xffffffd800c07947 */ /* 0x000fea000383ffff */
.L_x_110:
[----:B--2---:R2:W4:Y:S02]  /*8910*/  SYNCS.PHASECHK.TRANS64.TRYWAIT P0, [R2+URZ+0x40], R5 ;  /* 0x00004005020075a7 */ /* 0x00452400080011ff */
[----:B----4-:R-:W-:Y:S05]  /*8920*/  @!P0 NANOSLEEP.SYNCS 0x989680 ;  /* 0x009896800000895d */ /* 0x010fea0003900000 */
[----:B------:R-:W4:Y:S02]  /*8930*/  @!P0 SYNCS.PHASECHK.TRANS64 P0, [R2+URZ+0x40], R5 ;  /* 0x00004005020085a7 */ /* 0x000f2400080010ff */
[----:B----4-:R-:W-:Y:S05]  /*8940*/  @!P0 BRA `(.L_x_110) ;  /* 0xfffffffc00f08947 */ /* 0x010fea000383ffff */
[----:B------:R-:W-:Y:S05]  /*8950*/  BRA `(.L_x_109) ;  /* 0xffffffe400b07947 */ /* 0x000fea000383ffff */
        .weak           $__internal_0_$__cuda_sm10x_tcgen05_guardrail_trap_col_being_dealloced_not_returned_by_alloc
        .type           $__internal_0_$__cuda_sm10x_tcgen05_guardrail_trap_col_being_dealloced_not_returned_by_alloc,@function
        .size           $__internal_0_$__cuda_sm10x_tcgen05_guardrail_trap_col_being_dealloced_not_returned_by_alloc,($__internal_1_$__cuda_sm10x_tcgen05_guardrail_trap_phase_invalid_during_alloc - $__internal_0_$__cuda_sm10x_tcgen05_guardrail_trap_col_being_dealloced_not_returned_by_alloc)
$__internal_0_$__cuda_sm10x_tcgen05_guardrail_trap_col_being_dealloced_not_returned_by_alloc:
[----:B------:R-:W-:Y:S05]  /*8960*/  BPT.TRAP 0x1 ;  /* 0x000000040000795c */ /* 0x000fea0000300000 */
[----:B------:R-:W-:-:S04]  /*8970*/  HFMA2 R3, -RZ, RZ, 0, 0 ;  /* 0x00000000ff037431 */ /* 0x000fc800000001ff */
[----:B------:R-:W-:Y:S05]  /*8980*/  RET.REL.NODEC R2 `(_ZN7cutlass13device_kernelINS_4gemm6kernel13GemmUniversalIN4cute5tupleIJiiiiEEENS1_10collective13CollectiveMmaINS1_35MainloopSm100TmaUmmaWarpSpecializedILi4ELi2ELi4ENS5_IJNS4_1CILi1EEENSA_ILi2EEESB_EEEEENS5_IJNSA_ILi128EEENSA_ILi64EEESF_EEENS_6half_tENS5_IJlSB_lEEESI_SJ_NS4_8TiledMMAINS4_8MMA_AtomIJNS4_20SM100_MMA_F16BF16_SSISI_SI_fLi128ELi64ELNS4_4UMMA5MajorE0ELSO_0ELNSN_7ScaleInE0ELSP_0EEEEEENS4_6LayoutINS5_IJSB_SB_SB_EEENS5_IJNSA_ILi0EEESU_SU_EEEEENS5_IJNS4_10UnderscoreESX_SX_EEEEENS4_23SM90_TMA_LOAD_MULTICASTENS4_14ComposedLayoutINS4_7SwizzleILi3ELi4ELi3EEENS4_18smem_ptr_flag_bitsILi16EEENSS_INS5_IJNSA_ILi8EEESG_EEENS5_IJSG_SB_EEEEEEEvNS4_8identityENS4_13SM90_TMA_LOADES1A_vS1B_EENS_8epilogue10collective18CollectiveEpilogueINS1E_23Sm100TmaWarpSpecializedILi3ELi2ELi32ELb1ELb0EEEJSH_NS5_IJNSS_ISF_SB_EENSS_INSA_ILi32EEESB_EEEEESI_SJ_SI_SJ_NS1E_6fusion15FusionCallbacksIS1I_NS1N_17LinearCombinationISI_fSI_fLNS_15FloatRoundStyleE2EEESH_S1M_JEEENS4_5SM1004TMEM4LOAD26SM100_TMEM_LOAD_32dp32b32xES1C_NS11_INS12_ILi2ELi4ELi3EEES15_NSS_INS5_IJS16_S1K_EEENS5_IJS1K_SB_EEEEEEENS4_39AutoVectorizingCopyWithAssumedAlignmentILi128EEENS4_14SM90_TMA_STOREES21_S23_S23_EEEvvEEEEvNT_6ParamsE) ;  /* 0xffffff74029c7950 */ /* 0x000fea0003c3ffff */
        .weak           $__internal_1_$__cuda_sm10x_tcgen05_guardrail_trap_phase_invalid_during_alloc
        .type           $__internal_1_$__cuda_sm10x_tcgen05_guardrail_trap_phase_invalid_during_alloc,@function
        .size           $__internal_1_$__cuda_sm10x_tcgen05_guardrail_trap_phase_invalid_during_alloc,($__internal_2_$__cuda_sm10x_tcgen05_guardrail_trap_unallocated_columns_being_dealloced - $__internal_1_$__cuda_sm10x_tcgen05_guardrail_trap_phase_invalid_during_alloc)
$__internal_1_$__cuda_sm10x_tcgen05_guardrail_trap_phase_invalid_during_alloc:
[----:B------:R-:W-:Y:S05]  /*8990*/  BPT.TRAP 0x1 ;  /* 0x000000040000795c */ /* 0x000fea0000300000 */
[----:B------:R-:W-:-:S04]  /*89a0*/  MOV R5, 0x0 ;  /* 0x0000000000057802 */ /* 0x000fc80000000f00 */
[----:B------:R-:W-:Y:S05]  /*89b0*/  RET.REL.NODEC R4 `(_ZN7cutlass13device_kernelINS_4gemm6kernel13GemmUniversalIN4cute5tupleIJiiiiEEENS1_10collective13CollectiveMmaINS1_35MainloopSm100TmaUmmaWarpSpecializedILi4ELi2ELi4ENS5_IJNS4_1CILi1EEENSA_ILi2EEESB_EEEEENS5_IJNSA_ILi128EEENSA_ILi64EEESF_EEENS_6half_tENS5_IJlSB_lEEESI_SJ_NS4_8TiledMMAINS4_8MMA_AtomIJNS4_20SM100_MMA_F16BF16_SSISI_SI_fLi128ELi64ELNS4_4UMMA5MajorE0ELSO_0ELNSN_7ScaleInE0ELSP_0EEEEEENS4_6LayoutINS5_IJSB_SB_SB_EEENS5_IJNSA_ILi0EEESU_SU_EEEEENS5_IJNS4_10UnderscoreESX_SX_EEEEENS4_23SM90_TMA_LOAD_MULTICASTENS4_14ComposedLayoutINS4_7SwizzleILi3ELi4ELi3EEENS4_18smem_ptr_flag_bitsILi16EEENSS_INS5_IJNSA_ILi8EEESG_EEENS5_IJSG_SB_EEEEEEEvNS4_8identityENS4_13SM90_TMA_LOADES1A_vS1B_EENS_8epilogue10collective18CollectiveEpilogueINS1E_23Sm100TmaWarpSpecializedILi3ELi2ELi32ELb1ELb0EEEJSH_NS5_IJNSS_ISF_SB_EENSS_INSA_ILi32EEESB_EEEEESI_SJ_SI_SJ_NS1E_6fusion15FusionCallbacksIS1I_NS1N_17LinearCombinationISI_fSI_fLNS_15FloatRoundStyleE2EEESH_S1M_JEEENS4_5SM1004TMEM4LOAD26SM100_TMEM_LOAD_32dp32b32xES1C_NS11_INS12_ILi2ELi4ELi3EEES15_NSS_INS5_IJS16_S1K_EEENS5_IJS1K_SB_EEEEEEENS4_39AutoVectorizingCopyWithAssumedAlignmentILi128EEENS4_14SM90_TMA_STOREES21_S23_S23_EEEvvEEEEvNT_6ParamsE) ;  /* 0xffffff7404907950 */ /* 0x000fea0003c3ffff */
        .weak           $__internal_2_$__cuda_sm10x_tcgen05_guardrail_trap_unallocated_columns_being_dealloced
        .type           $__internal_2_$__cuda_sm10x_tcgen05_guardrail_trap_unallocated_columns_being_dealloced,@function
        .size           $__internal_2_$__cuda_sm10x_tcgen05_guardrail_trap_unallocated_columns_being_dealloced,(.L_x_161 - $__internal_2_$__cuda_sm10x_tcgen05_guardrail_trap_unallocated_columns_being_dealloced)
$__internal_2_$__cuda_sm10x_tcgen05_guardrail_trap_unallocated_columns_being_dealloced:
[----:B------:R-:W-:Y:S05]  /*89c0*/  BPT.TRAP 0x1 ;  /* 0x000000040000795c */ /* 0x000fea0000300000 */
[----:B------:R-:W-:-:S04]  /*89d0*/  HFMA2 R3, -RZ, RZ, 0, 0 ;  /* 0x00000000ff037431 */ /* 0x000fc800000001ff */
[----:B------:R-:W-:Y:S05]  /*89e0*/  RET.REL.NODEC R2 `(_ZN7cutlass13device_kernelINS_4gemm6kernel13GemmUniversalIN4cute5tupleIJiiiiEEENS1_10collective13CollectiveMmaINS1_35MainloopSm100TmaUmmaWarpSpecializedILi4ELi2ELi4ENS5_IJNS4_1CILi1EEENSA_ILi2EEESB_EEEEENS5_IJNSA_ILi128EEENSA_ILi64EEESF_EEENS_6half_tENS5_IJlSB_lEEESI_SJ_NS4_8TiledMMAINS4_8MMA_AtomIJNS4_20SM100_MMA_F16BF16_SSISI_SI_fLi128ELi64ELNS4_4UMMA5MajorE0ELSO_0ELNSN_7ScaleInE0ELSP_0EEEEEENS4_6LayoutINS5_IJSB_SB_SB_EEENS5_IJNSA_ILi0EEESU_SU_EEEEENS5_IJNS4_10UnderscoreESX_SX_EEEEENS4_23SM90_TMA_LOAD_MULTICASTENS4_14ComposedLayoutINS4_7SwizzleILi3ELi4ELi3EEENS4_18smem_ptr_flag_bitsILi16EEENSS_INS5_IJNSA_ILi8EEESG_EEENS5_IJSG_SB_EEEEEEEvNS4_8identityENS4_13SM90_TMA_LOADES1A_vS1B_EENS_8epilogue10collective18CollectiveEpilogueINS1E_23Sm100TmaWarpSpecializedILi3ELi2ELi32ELb1ELb0EEEJSH_NS5_IJNSS_ISF_SB_EENSS_INSA_ILi32EEESB_EEEEESI_SJ_SI_SJ_NS1E_6fusion15FusionCallbacksIS1I_NS1N_17LinearCombinationISI_fSI_fLNS_15FloatRoundStyleE2EEESH_S1M_JEEENS4_5SM1004TMEM4LOAD26SM100_TMEM_LOAD_32dp32b32xES1C_NS11_INS12_ILi2ELi4ELi3EEES15_NSS_INS5_IJS16_S1K_EEENS5_IJS1K_SB_EEEEEEENS4_39AutoVectorizingCopyWithAssumedAlignmentILi128EEENS4_14SM90_TMA_STOREES21_S23_S23_EEEvvEEEEvNT_6ParamsE) ;  /* 0xffffff7402847950 */ /* 0x000fea0003c3ffff */
.L_x_160:
[----:B------:R-:W-:-:S00]  /*89f0*/  BRA `(.L_x_160) ;  /* 0xfffffffc00fc7947 */ /* 0x000fc0000383ffff */
[----:B------:R-:W-:-:S00]  /*8a00*/  NOP ;  /* 0x0000000000007918 */ /* 0x000fc00000000000 */
[----:B------:R-:W-:-:S00]  /*8a10*/  NOP ;  /* 0x0000000000007918 */ /* 0x000fc00000000000 */
[----:B------:R-:W-:-:S00]  /*8a20*/  NOP ;  /* 0x0000000000007918 */ /* 0x000fc00000000000 */
[----:B------:R-:W-:-:S00]  /*8a30*/  NOP ;  /* 0x0000000000007918 */ /* 0x000fc00000000000 */
[----:B------:R-:W-:-:S00]  /*8a40*/  NOP ;  /* 0x0000000000007918 */ /* 0x000fc00000000000 */
[----:B------:R-:W-:-:S00]  /*8a50*/  NOP ;  /* 0x0000000000007918 */ /* 0x000fc00000000000 */
[----:B------:R-:W-:-:S00]  /*8a60*/  NOP ;  /* 0x0000000000007918 */ /* 0x000fc00000000000 */
[----:B------:R-:W-:-:S00]  /*8a70*/  NOP ;  /* 0x0000000000007918 */ /* 0x000fc00000000000 */
.L_x_161:


//--------------------- .nv.global.init           --------------------------
	.section	.nv.global.init,"aw",@progbits
.nv.global.init:
	.type		$str$27,@object
	.size		$str$27,($str$28 - $str$27)
$str$27:
        /*0000*/ 	.byte	0x28, 0x61, 0x64, 0x64, 0x72, 0x65, 0x73, 0x73, 0x20, 0x26, 0x20, 0x6d, 0x61, 0x73, 0x6b, 0x29
        /*0010*/ 	.byte	0x20, 0x3d, 0x3d, 0x20, 0x30, 0x00
	.type		$str$28,@object
	.size		$str$28,($str$26 - $str$28)
$str$28:
        /*0016*/ 	.byte	0x2f, 0x74, 0x6d, 0x70, 0x2f, 0x63, 0x75, 0x74, 0x6c, 0x61, 0x73, 0x73, 0x5f, 0x73, 0x77, 0x65
        /*0026*/ 	.byte	0x65, 0x70, 0x5f, 0x73, 0x72, 0x63, 0x2f, 0x69, 0x6e, 0x63, 0x6c, 0x75, 0x64, 0x65, 0x2f, 0x63
        /*0036*/ 	.byte	0x75, 0x74, 0x65, 0x2f, 0x70, 0x6f, 0x69, 0x6e, 0x74, 0x65, 0x72, 0x5f, 0x66, 0x6c, 0x61, 0x67
        /*0046*/ 	.byte	0x67, 0x65, 0x64, 0x2e, 0x68, 0x70, 0x70, 0x00
	.type		$str$26,@object
	.size		$str$26,($str$25 - $str$26)
$str$26:
        /*004e*/ 	.byte	0x2f, 0x74, 0x6d, 0x70, 0x2f, 0x63, 0x75, 0x74, 0x6c, 0x61, 0x73, 0x73, 0x5f, 0x73, 0x77, 0x65
        /*005e*/ 	.byte	0x65, 0x70, 0x5f, 0x73, 0x72, 0x63, 0x2f, 0x69, 0x6e, 0x63, 0x6c, 0x75, 0x64, 0x65, 0x2f, 0x63
        /*006e*/ 	.byte	0x75, 0x74, 0x65, 0x2f, 0x61, 0x74, 0x6f, 0x6d, 0x2f, 0x63, 0x6f, 0x70, 0x79, 0x5f, 0x74, 0x72
        /*007e*/ 	.byte	0x61, 0x69, 0x74, 0x73, 0x5f, 0x73, 0x6d, 0x31, 0x30, 0x30, 0x2e, 0x68, 0x70, 0x70, 0x00
	.type		$str$25,@object
	.size		$str$25,(__unnamed_1 - $str$25)
$str$25:
        /*008d*/ 	.byte	0x28, 0x28, 0x75, 0x69, 0x6e, 0x74, 0x33, 0x32, 0x5f, 0x74, 0x28, 0x74, 0x68, 0x72, 0x65, 0x61
        /*009d*/ 	.byte	0x64, 0x49, 0x64, 0x78, 0x2e, 0x78, 0x29, 0x20, 0x2f, 0x20, 0x33, 0x32, 0x29, 0x20, 0x25, 0x20
        /*00ad*/ 	.byte	0x34, 0x29, 0x20, 0x3d, 0x3d, 0x20, 0x28, 0x28, 0x28, 0x74, 0x6d, 0x65, 0x6d, 0x5f, 0x61, 0x64
        /*00bd*/ 	.byte	0x64, 0x72, 0x20, 0x3e, 0x3e, 0x20, 0x31, 0x36, 0x29, 0x20, 0x2f, 0x20, 0x33, 0x32, 0x29, 0x20
        /*00cd*/ 	.byte	0x25, 0x20, 0x34, 0x29, 0x00
	.type		__unnamed_1,@object
	.size		__unnamed_1,(__unnamed_2 - __unnamed_1)
__unnamed_1:
        /*00d2*/ 	.byte	0x61, 0x75, 0x74, 0x6f, 0x20, 0x63, 0x75, 0x74, 0x65, 0x3a, 0x3a, 0x61, 0x73, 0x5f, 0x70, 0x6f
        /* <DEDUP_REMOVED lines=24> */
        /*0262*/ 	.byte	0x3e, 0x3e, 0x3e, 0x3e, 0x5d, 0x00
	.type		__unnamed_2,@object
	.size		__unnamed_2,(.L_2 - __unnamed_2)
__unnamed_2:
        /* <DEDUP_REMOVED lines=42> */
        /*0508*/ 	.byte	0x3e, 0x3e, 0x5d, 0x00
.L_2:


//--------------------- .nv.shared._ZN7cutlass13device_kernelINS_4gemm6kernel13GemmUniversalIN4cute5tupleIJiiiiEEENS1_10collective13CollectiveMmaINS1_35MainloopSm100TmaUmmaWarpSpecializedILi4ELi2ELi4ENS5_IJNS4_1CILi1EEENSA_ILi2EEESB_EEEEENS5_IJNSA_ILi128EEENSA_ILi64EEESF_EEENS_6half_tENS5_IJlSB_lEEESI_SJ_NS4_8TiledMMAINS4_8MMA_AtomIJNS4_20SM100_MMA_F16BF16_SSISI_SI_fLi128ELi64ELNS4_4UMMA5MajorE0ELSO_0ELNSN_7ScaleInE0ELSP_0EEEEEENS4_6LayoutINS5_IJSB_SB_SB_EEENS5_IJNSA_ILi0EEESU_SU_EEEEENS5_IJNS4_10UnderscoreESX_SX_EEEEENS4_23SM90_TMA_LOAD_MULTICASTENS4_14ComposedLayoutINS4_7SwizzleILi3ELi4ELi3EEENS4_18smem_ptr_flag_bitsILi16EEENSS_INS5_IJNSA_ILi8EEESG_EEENS5_IJSG_SB_EEEEEEEvNS4_8identityENS4_13SM90_TMA_LOADES1A_vS1B_EENS_8epilogue10collective18CollectiveEpilogueINS1E_23Sm100TmaWarpSpecializedILi3ELi2ELi32ELb1ELb0EEEJSH_NS5_IJNSS_ISF_SB_EENSS_INSA_ILi32EEESB_EEEEESI_SJ_SI_SJ_NS1E_6fusion15FusionCallbacksIS1I_NS1N_17LinearCombinationISI_fSI_fLNS_15FloatRoundStyleE2EEESH_S1M_JEEENS4_5SM1004TMEM4LOAD26SM100_TMEM_LOAD_32dp32b32xES1C_NS11_INS12_ILi2ELi4ELi3EEES15_NSS_INS5_IJS16_S1K_EEENS5_IJS1K_SB_EEEEEEENS4_39AutoVectorizingCopyWithAssumedAlignmentILi128EEENS4_14SM90_TMA_STOREES21_S23_S23_EEEvvEEEEvNT_6ParamsE --------------------------
	.section	.nv.shared._ZN7cutlass13device_kernelINS_4gemm6kernel13GemmUniversalIN4cute5tupleIJiiiiEEENS1_10collective13CollectiveMmaINS1_35MainloopSm100TmaUmmaWarpSpecializedILi4ELi2ELi4ENS5_IJNS4_1CILi1EEENSA_ILi2EEESB_EEEEENS5_IJNSA_ILi128EEENSA_ILi64EEESF_EEENS_6half_tENS5_IJlSB_lEEESI_SJ_NS4_8TiledMMAINS4_8MMA_AtomIJNS4_20SM100_MMA_F16BF16_SSISI_SI_fLi128ELi64ELNS4_4UMMA5MajorE0ELSO_0ELNSN_7ScaleInE0ELSP_0EEEEEENS4_6LayoutINS5_IJSB_SB_SB_EEENS5_IJNSA_ILi0EEESU_SU_EEEEENS5_IJNS4_10UnderscoreESX_SX_EEEEENS4_23SM90_TMA_LOAD_MULTICASTENS4_14ComposedLayoutINS4_7SwizzleILi3ELi4ELi3EEENS4_18smem_ptr_flag_bitsILi16EEENSS_INS5_IJNSA_ILi8EEESG_EEENS5_IJSG_SB_EEEEEEEvNS4_8identityENS4_13SM90_TMA_LOADES1A_vS1B_EENS_8epilogue10collective18CollectiveEpilogueINS1E_23Sm100TmaWarpSpecializedILi3ELi2ELi32ELb1ELb0EEEJSH_NS5_IJNSS_ISF_SB_EENSS_INSA_ILi32EEESB_EEEEESI_SJ_SI_SJ_NS1E_6fusion15FusionCallbacksIS1I_NS1N_17LinearCombinationISI_fSI_fLNS_15FloatRoundStyleE2EEESH_S1M_JEEENS4_5SM1004TMEM4LOAD26SM100_TMEM_LOAD_32dp32b32xES1C_NS11_INS12_ILi2ELi4ELi3EEES15_NSS_INS5_IJS16_S1K_EEENS5_IJS1K_SB_EEEEEEENS4_39AutoVectorizingCopyWithAssumedAlignmentILi128EEENS4_14SM90_TMA_STOREES21_S23_S23_EEEvvEEEEvNT_6ParamsE,"aw",@nobits
	.sectionflags	@""
	.align	16
	.zero		1024


//--------------------- .nv.shared.reserved.0     --------------------------
	.section	.nv.shared.reserved.0,"aw",@nobits
	.weak		__nv_reservedSMEM_offset_0_alias
	.size		__nv_reservedSMEM_offset_0_alias, 0, 64
	.other		__nv_reservedSMEM_offset_0_alias,@"STO_CUDA_RESERVED_SHARED STV_DEFAULT"
__nv_reservedSMEM_offset_0_alias:
	.zero		0
.nv.shared.reserved.0:
	.zero		64
	.weak		__nv_reservedSMEM_tcgen05_partition
	.type		__nv_reservedSMEM_tcgen05_partition,@object
	.size		__nv_reservedSMEM_tcgen05_partition,(.L_0 - __nv_reservedSMEM_tcgen05_partition)
__nv_reservedSMEM_tcgen05_partition:
	.zero		32
.L_0:


//--------------------- .nv.global                --------------------------
	.section	.nv.global,"aw",@nobits
.nv.global:
	.type		_ZN40_INTERNAL_cc5f6999_4_k_cu_190deb0e_248684cute1_E,@object
	.size		_ZN40_INTERNAL_cc5f6999_4_k_cu_190deb0e_248684cute1_E,(_ZN40_INTERNAL_cc5f6999_4_k_cu_190deb0e_248684cuda3std3__45__cpo6cbeginE - _ZN40_INTERNAL_cc5f6999_4_k_cu_190deb0e_248684cute1_E)
_ZN40_INTERNAL_cc5f6999_4_k_cu_190deb0e_248684cute1_E:
	.zero		1
	.type		_ZN40_INTERNAL_cc5f6999_4_k_cu_190deb0e_248684cuda3std3__45__cpo6cbeginE,@object
	.size		_ZN40_INTERNAL_cc5f6999_4_k_cu_190deb0e_248684cuda3std3__45__cpo6cbeginE,(_ZN40_INTERNAL_cc5f6999_4_k_cu_190deb0e_248684cuda3std3__48in_placeE - _ZN40_INTERNAL_cc5f6999_4_k_cu_190deb0e_248684cuda3std3__45__cpo6cbeginE)
_ZN40_INTERNAL_cc5f6999_4_k_cu_190deb0e_248684cuda3std3__45__cpo6cbeginE:
	.zero		1
	.type		_ZN40_INTERNAL_cc5f6999_4_k_cu_190deb0e_248684cuda3std3__48in_placeE,@object
	.size		_ZN40_INTERNAL_cc5f6999_4_k_cu_190deb0e_248684cuda3std3__48in_placeE,(_ZN40_INTERNAL_cc5f6999_4_k_cu_190deb0e_248684cuda3std6ranges3__45__cpo9iter_moveE - _ZN40_INTERNAL_cc5f6999_4_k_cu_190deb0e_248684cuda3std3__48in_placeE)
_ZN40_INTERNAL_cc5f6999_4_k_cu_190deb0e_248684cuda3std3__48in_placeE:
	.zero		1
	.type		_ZN40_INTERNAL_cc5f6999_4_k_cu_190deb0e_248684cuda3std6ranges3__45__cpo9iter_moveE,@object
	.size		_ZN40_INTERNAL_cc5f6999_4_k_cu_190deb0e_248684cuda3std6ranges3__45__cpo9iter_moveE,(_ZN40_INTERNAL_cc5f6999_4_k_cu_190deb0e_248684cuda3std3__45__cpo5beginE - _ZN40_INTERNAL_cc5f6999_4_k_cu_190deb0e_248684cuda3std6ranges3__45__cpo9iter_moveE)
_ZN40_INTERNAL_cc5f6999_4_k_cu_190deb0e_248684cuda3std6ranges3__45__cpo9iter_moveE:
	.zero		1
	.type		_ZN40_INTERNAL_cc5f6999_4_k_cu_190deb0e_248684cuda3std3__45__cpo5beginE,@object
	.size		_ZN40_INTERNAL_cc5f6999_4_k_cu_190deb0e_248684cuda3std3__45__cpo5beginE,(_ZN40_INTERNAL_cc5f6999_4_k_cu_190deb0e_248684cuda3std3__442_GLOBAL__N__cc5f6999_4_k_cu_190deb0e_248686ignoreE - _ZN40_INTERNAL_cc5f6999_4_k_cu_190deb0e_248684cuda3std3__45__cpo5beginE)
_ZN40_INTERNAL_cc5f6999_4_k_cu_190deb0e_248684cuda3std3__45__cpo5beginE:
	.zero		1
	.type		_ZN40_INTERNAL_cc5f6999_4_k_cu_190deb0e_248684cuda3std3__442_GLOBAL__N__cc5f6999_4_k_cu_190deb0e_248686ignoreE,@object
	.size		_ZN40_INTERNAL_cc5f6999_4_k_cu_190deb0e_248684cuda3std3__442_GLOBAL__N__cc5f6999_4_k_cu_190deb0e_248686ignoreE,(_ZN40_INTERNAL_cc5f6999_4_k_cu_190deb0e_248684cute7productE - _ZN40_INTERNAL_cc5f6999_4_k_cu_190deb0e_248684cuda3std3__442_GLOBAL__N__cc5f6999_4_k_cu_190deb0e_248686ignoreE)
_ZN40_INTERNAL_cc5f6999_4_k_cu_190deb0e_248684cuda3std3__442_GLOBAL__N__cc5f6999_4_k_cu_190deb0e_248686ignoreE:
	.zero		1
	.type		_ZN40_INTERNAL_cc5f6999_4_k_cu_190deb0e_248684cute7productE,@object
	.size		_ZN40_INTERNAL_cc5f6999_4_k_cu_190deb0e_248684cute7productE,(_ZN40_INTERNAL_cc5f6999_4_k_cu_190deb0e_248684cuda3std3__45__cpo3endE - _ZN40_INTERNAL_cc5f6999_4_k_cu_190deb0e_248684cute7productE)
_ZN40_INTERNAL_cc5f6999_4_k_cu_190deb0e_248684cute7productE:
	.zero		1
	.type		_ZN40_INTERNAL_cc5f6999_4_k_cu_190deb0e_248684cuda3std3__45__cpo3endE,@object
	.size		_ZN40_INTERNAL_cc5f6999_4_k_cu_190deb0e_248684cuda3std3__45__cpo3endE,(_ZN40_INTERNAL_cc5f6999_4_k_cu_190deb0e_248684cuda3std3__419piecewise_constructE - _ZN40_INTERNAL_cc5f6999_4_k_cu_190deb0e_248684cuda3std3__45__cpo3endE)
_ZN40_INTERNAL_cc5f6999_4_k_cu_190deb0e_248684cuda3std3__45__cpo3endE:
	.zero		1
	.type		_ZN40_INTERNAL_cc5f6999_4_k_cu_190deb0e_248684cuda3std3__419piecewise_constructE,@object
	.size		_ZN40_INTERNAL_cc5f6999_4_k_cu_190deb0e_248684cuda3std3__419piecewise_constructE,(_ZN40_INTERNAL_cc5f6999_4_k_cu_190deb0e_248684cuda3std3__45__cpo4cendE - _ZN40_INTERNAL_cc5f6999_4_k_cu_190deb0e_248684cuda3std3__419piecewise_constructE)
_ZN40_INTERNAL_cc5f6999_4_k_cu_190deb0e_248684cuda3std3__419piecewise_constructE:
	.zero		1
	.type		_ZN40_INTERNAL_cc5f6999_4_k_cu_190deb0e_248684cuda3std3__45__cpo4cendE,@object
	.size		_ZN40_INTERNAL_cc5f6999_4_k_cu_190deb0e_248684cuda3std3__45__cpo4cendE,(_ZN40_INTERNAL_cc5f6999_4_k_cu_190deb0e_248684cuda3std6ranges3__45__cpo4swapE - _ZN40_INTERNAL_cc5f6999_4_k_cu_190deb0e_248684cuda3std3__45__cpo4cendE)
_ZN40_INTERNAL_cc5f6999_4_k_cu_190deb0e_248684cuda3std3__45__cpo4cendE:
	.zero		1
	.type		_ZN40_INTERNAL_cc5f6999_4_k_cu_190deb0e_248684cuda3std6ranges3__45__cpo4swapE,@object
	.size		_ZN40_INTERNAL_cc5f6999_4_k_cu_190deb0e_248684cuda3std6ranges3__45__cpo4swapE,(.L_10 - _ZN40_INTERNAL_cc5f6999_4_k_cu_190deb0e_248684cuda3std6ranges3__45__cpo4swapE)
_ZN40_INTERNAL_cc5f6999_4_k_cu_190deb0e_248684cuda3std6ranges3__45__cpo4swapE:
	.zero		1
.L_10:


//--------------------- .nv.constant0._ZN7cutlass13device_kernelINS_4gemm6kernel13GemmUniversalIN4cute5tupleIJiiiiEEENS1_10collective13CollectiveMmaINS1_35MainloopSm100TmaUmmaWarpSpecializedILi4ELi2ELi4ENS5_IJNS4_1CILi1EEENSA_ILi2EEESB_EEEEENS5_IJNSA_ILi128EEENSA_ILi64EEESF_EEENS_6half_tENS5_IJlSB_lEEESI_SJ_NS4_8TiledMMAINS4_8MMA_AtomIJNS4_20SM100_MMA_F16BF16_SSISI_SI_fLi128ELi64ELNS4_4UMMA5MajorE0ELSO_0ELNSN_7ScaleInE0ELSP_0EEEEEENS4_6LayoutINS5_IJSB_SB_SB_EEENS5_IJNSA_ILi0EEESU_SU_EEEEENS5_IJNS4_10UnderscoreESX_SX_EEEEENS4_23SM90_TMA_LOAD_MULTICASTENS4_14ComposedLayoutINS4_7SwizzleILi3ELi4ELi3EEENS4_18smem_ptr_flag_bitsILi16EEENSS_INS5_IJNSA_ILi8EEESG_EEENS5_IJSG_SB_EEEEEEEvNS4_8identityENS4_13SM90_TMA_LOADES1A_vS1B_EENS_8epilogue10collective18CollectiveEpilogueINS1E_23Sm100TmaWarpSpecializedILi3ELi2ELi32ELb1ELb0EEEJSH_NS5_IJNSS_ISF_SB_EENSS_INSA_ILi32EEESB_EEEEESI_SJ_SI_SJ_NS1E_6fusion15FusionCallbacksIS1I_NS1N_17LinearCombinationISI_fSI_fLNS_15FloatRoundStyleE2EEESH_S1M_JEEENS4_5SM1004TMEM4LOAD26SM100_TMEM_LOAD_32dp32b32xES1C_NS11_INS12_ILi2ELi4ELi3EEES15_NSS_INS5_IJS16_S1K_EEENS5_IJS1K_SB_EEEEEEENS4_39AutoVectorizingCopyWithAssumedAlignmentILi128EEENS4_14SM90_TMA_STOREES21_S23_S23_EEEvvEEEEvNT_6ParamsE --------------------------
	.section	.nv.constant0._ZN7cutlass13device_kernelINS_4gemm6kernel13GemmUniversalIN4cute5tupleIJiiiiEEENS1_10collective13CollectiveMmaINS1_35MainloopSm100TmaUmmaWarpSpecializedILi4ELi2ELi4ENS5_IJNS4_1CILi1EEENSA_ILi2EEESB_EEEEENS5_IJNSA_ILi128EEENSA_ILi64EEESF_EEENS_6half_tENS5_IJlSB_lEEESI_SJ_NS4_8TiledMMAINS4_8MMA_AtomIJNS4_20SM100_MMA_F16BF16_SSISI_SI_fLi128ELi64ELNS4_4UMMA5MajorE0ELSO_0ELNSN_7ScaleInE0ELSP_0EEEEEENS4_6LayoutINS5_IJSB_SB_SB_EEENS5_IJNSA_ILi0EEESU_SU_EEEEENS5_IJNS4_10UnderscoreESX_SX_EEEEENS4_23SM90_TMA_LOAD_MULTICASTENS4_14ComposedLayoutINS4_7SwizzleILi3ELi4ELi3EEENS4_18smem_ptr_flag_bitsILi16EEENSS_INS5_IJNSA_ILi8EEESG_EEENS5_IJSG_SB_EEEEEEEvNS4_8identityENS4_13SM90_TMA_LOADES1A_vS1B_EENS_8epilogue10collective18CollectiveEpilogueINS1E_23Sm100TmaWarpSpecializedILi3ELi2ELi32ELb1ELb0EEEJSH_NS5_IJNSS_ISF_SB_EENSS_INSA_ILi32EEESB_EEEEESI_SJ_SI_SJ_NS1E_6fusion15FusionCallbacksIS1I_NS1N_17LinearCombinationISI_fSI_fLNS_15FloatRoundStyleE2EEESH_S1M_JEEENS4_5SM1004TMEM4LOAD26SM100_TMEM_LOAD_32dp32b32xES1C_NS11_INS12_ILi2ELi4ELi3EEES15_NSS_INS5_IJS16_S1K_EEENS5_IJS1K_SB_EEEEEEENS4_39AutoVectorizingCopyWithAssumedAlignmentILi128EEENS4_14SM90_TMA_STOREES21_S23_S23_EEEvvEEEEvNT_6ParamsE,"a",@progbits
	.sectionflags	@""
	.align	4
.nv.constant0._ZN7cutlass13device_kernelINS_4gemm6kernel13GemmUniversalIN4cute5tupleIJiiiiEEENS1_10collective13CollectiveMmaINS1_35MainloopSm100TmaUmmaWarpSpecializedILi4ELi2ELi4ENS5_IJNS4_1CILi1EEENSA_ILi2EEESB_EEEEENS5_IJNSA_ILi128EEENSA_ILi64EEESF_EEENS_6half_tENS5_IJlSB_lEEESI_SJ_NS4_8TiledMMAINS4_8MMA_AtomIJNS4_20SM100_MMA_F16BF16_SSISI_SI_fLi128ELi64ELNS4_4UMMA5MajorE0ELSO_0ELNSN_7ScaleInE0ELSP_0EEEEEENS4_6LayoutINS5_IJSB_SB_SB_EEENS5_IJNSA_ILi0EEESU_SU_EEEEENS5_IJNS4_10UnderscoreESX_SX_EEEEENS4_23SM90_TMA_LOAD_MULTICASTENS4_14ComposedLayoutINS4_7SwizzleILi3ELi4ELi3EEENS4_18smem_ptr_flag_bitsILi16EEENSS_INS5_IJNSA_ILi8EEESG_EEENS5_IJSG_SB_EEEEEEEvNS4_8identityENS4_13SM90_TMA_LOADES1A_vS1B_EENS_8epilogue10collective18CollectiveEpilogueINS1E_23Sm100TmaWarpSpecializedILi3ELi2ELi32ELb1ELb0EEEJSH_NS5_IJNSS_ISF_SB_EENSS_INSA_ILi32EEESB_EEEEESI_SJ_SI_SJ_NS1E_6fusion15FusionCallbacksIS1I_NS1N_17LinearCombinationISI_fSI_fLNS_15FloatRoundStyleE2EEESH_S1M_JEEENS4_5SM1004TMEM4LOAD26SM100_TMEM_LOAD_32dp32b32xES1C_NS11_INS12_ILi2ELi4ELi3EEES15_NSS_INS5_IJS16_S1K_EEENS5_IJS1K_SB_EEEEEEENS4_39AutoVectorizingCopyWithAssumedAlignmentILi128EEENS4_14SM90_TMA_STOREES21_S23_S23_EEEvvEEEEvNT_6ParamsE:
	.zero		2944


//--------------------- SYMBOLS --------------------------

	.type		.nv.reservedSmem.offset0,@object
	.size		.nv.reservedSmem.offset0,0x4
	.type		.nv.reservedSmem.cap,@object
	.size		.nv.reservedSmem.cap,0x4
	.type		__assertfail,@function
